	.target	sm_90a

	.elftype	@"ET_EXEC"


//--------------------- .note.nv.tkinfo           --------------------------
	.section	.note.nv.tkinfo,"",@"SHT_NOTE"
	.sectionflags	@"SHF_NOTE_NV_TKINFO"
	.tkinfo
        /*0018*/ 	.word	0x00000002
        /*0030*/ 	.string	""
        /*0030*/ 	.string	"ptxas"
        /*0030*/ 	.string	"Cuda compilation tools, release 13.0, V13.0.88"
        /*0030*/ 	.string	"Build cuda_13.0.r13.0/compiler.36424714_0"
        /*0030*/ 	.string	"-arch sm_90a -m 64 "



//--------------------- .note.nv.cuinfo           --------------------------
	.section	.note.nv.cuinfo,"",@"SHT_NOTE"
	.sectionflags	@"SHF_NOTE_NV_CUINFO"
        /*0018*/ 	.short	0x0002
        /*001a*/ 	.short	0x005a
        /*001c*/ 	.short	0x0082
	.zero		2


//--------------------- .nv.info                  --------------------------
	.section	.nv.info,"",@"SHT_CUDA_INFO"
	.align	4


	//----- nvinfo : EIATTR_REGCOUNT
	.align		4
        /*0000*/ 	.byte	0x04, 0x2f
        /*0002*/ 	.short	(.L_15 - .L_14)
	.align		4
.L_14:
        /*0004*/ 	.word	index@(_ZN7cutlass13device_kernelINS_4gemm6kernel13GemmUniversalIN4cute5tupleIJiiiiEEENS1_10collective13CollectiveMmaINS1_34MainloopSm90TmaGmmaWarpSpecializedILi5ENS5_IJNS4_1CILi2EEENSA_ILi1EEESC_EEENS1_32KernelTmaWarpSpecializedPingpongEEENS5_IJNSA_ILi64EEESG_NSA_ILi128EEEEEEaNS5_IJlSC_lEEEaSJ_NS4_8TiledMMAINS4_8MMA_AtomIJNS4_4SM904GMMA26MMA_64x64x32_S32S8S8_SS_TNEEEENS4_6LayoutINS5_IJSC_SC_SC_EEENS5_IJNSA_ILi0EEESS_SS_EEEEENS5_IJNS4_10UnderscoreESV_SV_EEEEENS4_13SM90_TMA_LOADENS4_14ComposedLayoutINS4_7SwizzleILi3ELi4ELi3EEENS4_18smem_ptr_flag_bitsILi8EEENSQ_INS5_IJNSA_ILi8EEESH_EEENS5_IJSH_SC_EEEEEEEvNS4_8identityENS4_23SM90_TMA_LOAD_MULTICASTES18_vS19_EENS_8epilogue10collective6detail29Sm90TmaWarpSpecializedAdapterINS1D_15DefaultEpilogueIaSJ_SJ_NS1C_6thread17LinearCombinationIaLi1EiiLNS1H_9ScaleType4KindE0ELNS_15FloatRoundStyleE2EaEENS1_15EpilogueDefaultEEEEEvvEEEEvNT_6ParamsE)
        /*0008*/ 	.word	0x000000a8


	//----- nvinfo : EIATTR_FRAME_SIZE
	.align		4
.L_15:
        /*000c*/ 	.byte	0x04, 0x11
        /*000e*/ 	.short	(.L_17 - .L_16)
	.align		4
.L_16:
        /*0010*/ 	.word	index@(_ZN7cutlass13device_kernelINS_4gemm6kernel13GemmUniversalIN4cute5tupleIJiiiiEEENS1_10collective13CollectiveMmaINS1_34MainloopSm90TmaGmmaWarpSpecializedILi5ENS5_IJNS4_1CILi2EEENSA_ILi1EEESC_EEENS1_32KernelTmaWarpSpecializedPingpongEEENS5_IJNSA_ILi64EEESG_NSA_ILi128EEEEEEaNS5_IJlSC_lEEEaSJ_NS4_8TiledMMAINS4_8MMA_AtomIJNS4_4SM904GMMA26MMA_64x64x32_S32S8S8_SS_TNEEEENS4_6LayoutINS5_IJSC_SC_SC_EEENS5_IJNSA_ILi0EEESS_SS_EEEEENS5_IJNS4_10UnderscoreESV_SV_EEEEENS4_13SM90_TMA_LOADENS4_14ComposedLayoutINS4_7SwizzleILi3ELi4ELi3EEENS4_18smem_ptr_flag_bitsILi8EEENSQ_INS5_IJNSA_ILi8EEESH_EEENS5_IJSH_SC_EEEEEEEvNS4_8identityENS4_23SM90_TMA_LOAD_MULTICASTES18_vS19_EENS_8epilogue10collective6detail29Sm90TmaWarpSpecializedAdapterINS1D_15DefaultEpilogueIaSJ_SJ_NS1C_6thread17LinearCombinationIaLi1EiiLNS1H_9ScaleType4KindE0ELNS_15FloatRoundStyleE2EaEENS1_15EpilogueDefaultEEEEEvvEEEEvNT_6ParamsE)
        /*0014*/ 	.word	0x00000008


	//----- nvinfo : EIATTR_MIN_STACK_SIZE
	.align		4
.L_17:
        /*0018*/ 	.byte	0x04, 0x12
        /*001a*/ 	.short	(.L_19 - .L_18)
	.align		4
.L_18:
        /*001c*/ 	.word	index@(_ZN7cutlass13device_kernelINS_4gemm6kernel13GemmUniversalIN4cute5tupleIJiiiiEEENS1_10collective13CollectiveMmaINS1_34MainloopSm90TmaGmmaWarpSpecializedILi5ENS5_IJNS4_1CILi2EEENSA_ILi1EEESC_EEENS1_32KernelTmaWarpSpecializedPingpongEEENS5_IJNSA_ILi64EEESG_NSA_ILi128EEEEEEaNS5_IJlSC_lEEEaSJ_NS4_8TiledMMAINS4_8MMA_AtomIJNS4_4SM904GMMA26MMA_64x64x32_S32S8S8_SS_TNEEEENS4_6LayoutINS5_IJSC_SC_SC_EEENS5_IJNSA_ILi0EEESS_SS_EEEEENS5_IJNS4_10UnderscoreESV_SV_EEEEENS4_13SM90_TMA_LOADENS4_14ComposedLayoutINS4_7SwizzleILi3ELi4ELi3EEENS4_18smem_ptr_flag_bitsILi8EEENSQ_INS5_IJNSA_ILi8EEESH_EEENS5_IJSH_SC_EEEEEEEvNS4_8identityENS4_23SM90_TMA_LOAD_MULTICASTES18_vS19_EENS_8epilogue10collective6detail29Sm90TmaWarpSpecializedAdapterINS1D_15DefaultEpilogueIaSJ_SJ_NS1C_6thread17LinearCombinationIaLi1EiiLNS1H_9ScaleType4KindE0ELNS_15FloatRoundStyleE2EaEENS1_15EpilogueDefaultEEEEEvvEEEEvNT_6ParamsE)
        /*0020*/ 	.word	0x00000008
.L_19:


//--------------------- .nv.compat                --------------------------
	.section	.nv.compat,"",@"SHT_CUDA_COMPAT_INFO"
	.align	4
        /*0000*/ 	.byte	0x02, 0x09, 0x01, 0x00, 0x02, 0x02, 0x04, 0x00, 0x02, 0x05, 0x05, 0x00, 0x03, 0x07, 0x01, 0x01
        /*0010*/ 	.byte	0x02, 0x03, 0x01, 0x00, 0x02, 0x06, 0x01, 0x00, 0x04, 0x0b, 0x08, 0x00, 0x00, 0x00, 0x00, 0x00
        /*0020*/ 	.byte	0x00, 0x00, 0x00, 0x00


//--------------------- .nv.info._ZN7cutlass13device_kernelINS_4gemm6kernel13GemmUniversalIN4cute5tupleIJiiiiEEENS1_10collective13CollectiveMmaINS1_34MainloopSm90TmaGmmaWarpSpecializedILi5ENS5_IJNS4_1CILi2EEENSA_ILi1EEESC_EEENS1_32KernelTmaWarpSpecializedPingpongEEENS5_IJNSA_ILi64EEESG_NSA_ILi128EEEEEEaNS5_IJlSC_lEEEaSJ_NS4_8TiledMMAINS4_8MMA_AtomIJNS4_4SM904GMMA26MMA_64x64x32_S32S8S8_SS_TNEEEENS4_6LayoutINS5_IJSC_SC_SC_EEENS5_IJNSA_ILi0EEESS_SS_EEEEENS5_IJNS4_10UnderscoreESV_SV_EEEEENS4_13SM90_TMA_LOADENS4_14ComposedLayoutINS4_7SwizzleILi3ELi4ELi3EEENS4_18smem_ptr_flag_bitsILi8EEENSQ_INS5_IJNSA_ILi8EEESH_EEENS5_IJSH_SC_EEEEEEEvNS4_8identityENS4_23SM90_TMA_LOAD_MULTICASTES18_vS19_EENS_8epilogue10collective6detail29Sm90TmaWarpSpecializedAdapterINS1D_15DefaultEpilogueIaSJ_SJ_NS1C_6thread17LinearCombinationIaLi1EiiLNS1H_9ScaleType4KindE0ELNS_15FloatRoundStyleE2EaEENS1_15EpilogueDefaultEEEEEvvEEEEvNT_6ParamsE --------------------------
	.section	.nv.info._ZN7cutlass13device_kernelINS_4gemm6kernel13GemmUniversalIN4cute5tupleIJiiiiEEENS1_10collective13CollectiveMmaINS1_34MainloopSm90TmaGmmaWarpSpecializedILi5ENS5_IJNS4_1CILi2EEENSA_ILi1EEESC_EEENS1_32KernelTmaWarpSpecializedPingpongEEENS5_IJNSA_ILi64EEESG_NSA_ILi128EEEEEEaNS5_IJlSC_lEEEaSJ_NS4_8TiledMMAINS4_8MMA_AtomIJNS4_4SM904GMMA26MMA_64x64x32_S32S8S8_SS_TNEEEENS4_6LayoutINS5_IJSC_SC_SC_EEENS5_IJNSA_ILi0EEESS_SS_EEEEENS5_IJNS4_10UnderscoreESV_SV_EEEEENS4_13SM90_TMA_LOADENS4_14ComposedLayoutINS4_7SwizzleILi3ELi4ELi3EEENS4_18smem_ptr_flag_bitsILi8EEENSQ_INS5_IJNSA_ILi8EEESH_EEENS5_IJSH_SC_EEEEEEEvNS4_8identityENS4_23SM90_TMA_LOAD_MULTICASTES18_vS19_EENS_8epilogue10collective6detail29Sm90TmaWarpSpecializedAdapterINS1D_15DefaultEpilogueIaSJ_SJ_NS1C_6thread17LinearCombinationIaLi1EiiLNS1H_9ScaleType4KindE0ELNS_15FloatRoundStyleE2EaEENS1_15EpilogueDefaultEEEEEvvEEEEvNT_6ParamsE,"",@"SHT_CUDA_INFO"
	.sectionflags	@""
	.align	4


	//----- nvinfo : EIATTR_CUDA_API_VERSION
	.align		4
        /*0000*/ 	.byte	0x04, 0x37
        /*0002*/ 	.short	(.L_21 - .L_20)
.L_20:
        /*0004*/ 	.word	0x00000082


	//----- nvinfo : EIATTR_KPARAM_INFO
	.align		4
.L_21:
        /*0008*/ 	.byte	0x04, 0x17
        /*000a*/ 	.short	(.L_23 - .L_22)
.L_22:
        /*000c*/ 	.word	0x00000000
        /*0010*/ 	.short	0x0000
        /*0012*/ 	.short	0x0070
        /*0014*/ 	.byte	0x00, 0xf0, 0x01, 0x10


	//----- nvinfo : EIATTR_SPARSE_MMA_MASK
	.align		4
.L_23:
        /*0018*/ 	.byte	0x03, 0x50
        /*001a*/ 	.short	0x0000


	//----- nvinfo : EIATTR_MAXREG_COUNT
	.align		4
        /*001c*/ 	.byte	0x03, 0x1b
        /*001e*/ 	.short	0x00a8


	//----- nvinfo : EIATTR_NUM_BARRIERS
	.align		4
        /*0020*/ 	.byte	0x02, 0x4c
        /*0022*/ 	.byte	0x01
	.zero		1


	//----- nvinfo : EIATTR_EXTERNS
	.align		4
        /*0024*/ 	.byte	0x04, 0x0f
        /*0026*/ 	.short	(.L_25 - .L_24)


	//   ....[0]....
	.align		4
.L_24:
        /*0028*/ 	.word	index@(__assertfail)


	//----- nvinfo : EIATTR_ANNOTATIONS
	.align		4
.L_25:
        /*002c*/ 	.byte	0x04, 0x55
        /*002e*/ 	.short	(.L_27 - .L_26)


	//   ....[0]....
.L_26:
        /*0030*/ 	.word	0x00000001
        /*0034*/ 	.byte	0xd0, 0x0d, 0x00, 0x00, 0x01, 0x00, 0x00, 0x00, 0x80, 0x3f, 0x00, 0x00, 0x01, 0x00, 0x00, 0x00
        /*0044*/ 	.byte	0x10, 0x4c, 0x00, 0x00


	//----- nvinfo : EIATTR_MERCURY_ISA_VERSION
	.align		4
.L_27:
        /*0048*/ 	.byte	0x03, 0x5f
        /*004a*/ 	.short	0x0101


	//----- nvinfo : EIATTR_INT_WARP_WIDE_INSTR_OFFSETS
	.align		4
        /*004c*/ 	.byte	0x04, 0x31
        /*004e*/ 	.short	(.L_29 - .L_28)


	//   ....[0]....
.L_28:
        /*0050*/ 	.word	0x00000550


	//   ....[1]....
        /*0054*/ 	.word	0x00000580


	//   ....[2]....
        /*0058*/ 	.word	0x000005c0


	//   ....[3]....
        /*005c*/ 	.word	0x000006f0


	//   ....[4]....
        /*0060*/ 	.word	0x00000700


	//   ....[5]....
        /*0064*/ 	.word	0x00000710


	//   ....[6]....
        /*0068*/ 	.word	0x000007b0


	//   ....[7]....
        /*006c*/ 	.word	0x000007f0


	//   ....[8]....
        /*0070*/ 	.word	0x00002040


	//----- nvinfo : EIATTR_COOP_GROUP_MASK_REGIDS
	.align		4
.L_29:
        /*0074*/ 	.byte	0x04, 0x29
        /*0076*/ 	.short	(.L_31 - .L_30)


	//   ....[0]....
.L_30:
        /*0078*/ 	.word	0xffffffff


	//   ....[1]....
        /*007c*/ 	.word	0xffffffff


	//   ....[2]....
        /*0080*/ 	.word	0xffffffff


	//   ....[3]....
        /*0084*/ 	.word	0xffffffff


	//   ....[4]....
        /*0088*/ 	.word	0xffffffff


	//   ....[5]....
        /*008c*/ 	.word	0xffffffff


	//   ....[6]....
        /*0090*/ 	.word	0xffffffff


	//----- nvinfo : EIATTR_COOP_GROUP_INSTR_OFFSETS
	.align		4
.L_31:
        /*0094*/ 	.byte	0x04, 0x28
        /*0096*/ 	.short	(.L_33 - .L_32)


	//   ....[0]....
.L_32:
        /*0098*/ 	.word	0x00000070


	//   ....[1]....
        /*009c*/ 	.word	0x00000080


	//   ....[2]....
        /*00a0*/ 	.word	0x00000140


	//   ....[3]....
        /*00a4*/ 	.word	0x00000310


	//   ....[4]....
        /*00a8*/ 	.word	0x00000350


	//   ....[5]....
        /*00ac*/ 	.word	0x00000730


	//   ....[6]....
        /*00b0*/ 	.word	0x00000970


	//----- nvinfo : EIATTR_REG_RECONFIG
	.align		4
.L_33:
        /*00b4*/ 	.byte	0x01, 0x54
	.zero		2


	//----- nvinfo : EIATTR_SYSCALL_OFFSETS
	.align		4
        /*00b8*/ 	.byte	0x04, 0x46
        /*00ba*/ 	.short	(.L_35 - .L_34)


	//   ....[0]....
.L_34:
        /*00bc*/ 	.word	0x00001870


	//----- nvinfo : EIATTR_MBARRIER_INSTR_OFFSETS
	.align		4
.L_35:
        /*00c0*/ 	.byte	0x04, 0x39
        /*00c2*/ 	.short	(.L_37 - .L_36)


	//   ....[0]....
.L_36:
        /*00c4*/ 	.word	0x00000260
        /*00c8*/ 	.word	0x000000ff
        /*00cc*/ 	.word	0x00000000
        /*00d0*/ 	.short	0x0100
        /*00d2*/ 	.byte	0x08
	.zero		1


	//   ....[1]....
        /*00d4*/ 	.word	0x00000270
        /*00d8*/ 	.word	0x000000ff
        /*00dc*/ 	.word	0x00000028
        /*00e0*/ 	.short	0x0100
        /*00e2*/ 	.byte	0x08
	.zero		1


	//   ....[2]....
        /*00e4*/ 	.word	0x00000280
        /*00e8*/ 	.word	0x000000ff
        /*00ec*/ 	.word	0x00000008
        /*00f0*/ 	.short	0x0100
        /*00f2*/ 	.byte	0x08
	.zero		1


	//   ....[3]....
        /*00f4*/ 	.word	0x00000290
        /*00f8*/ 	.word	0x000000ff
        /*00fc*/ 	.word	0x00000030
        /*0100*/ 	.short	0x0100
        /*0102*/ 	.byte	0x08
	.zero		1


	//   ....[4]....
        /*0104*/ 	.word	0x000002a0
        /*0108*/ 	.word	0x000000ff
        /*010c*/ 	.word	0x00000010
        /*0110*/ 	.short	0x0100
        /*0112*/ 	.byte	0x08
	.zero		1


	//   ....[5]....
        /*0114*/ 	.word	0x000002b0
        /*0118*/ 	.word	0x000000ff
        /*011c*/ 	.word	0x00000038
        /*0120*/ 	.short	0x0100
        /*0122*/ 	.byte	0x08
	.zero		1


	//   ....[6]....
        /*0124*/ 	.word	0x000002c0
        /*0128*/ 	.word	0x000000ff
        /*012c*/ 	.word	0x00000018
        /*0130*/ 	.short	0x0100
        /*0132*/ 	.byte	0x08
	.zero		1


	//   ....[7]....
        /*0134*/ 	.word	0x000002d0
        /*0138*/ 	.word	0x000000ff
        /*013c*/ 	.word	0x00000040
        /*0140*/ 	.short	0x0100
        /*0142*/ 	.byte	0x08
	.zero		1


	//   ....[8]....
        /*0144*/ 	.word	0x000002e0
        /*0148*/ 	.word	0x000000ff
        /*014c*/ 	.word	0x00000020
        /*0150*/ 	.short	0x0100
        /*0152*/ 	.byte	0x08
	.zero		1


	//   ....[9]....
        /*0154*/ 	.word	0x000002f0
        /*0158*/ 	.word	0x000000ff
        /*015c*/ 	.word	0x00000048
        /*0160*/ 	.short	0x0100
        /*0162*/ 	.byte	0x08
	.zero		1


	//   ....[10]....
        /*0164*/ 	.word	0x00000820
        /*0168*/ 	.word	0x000000ff
        /*016c*/ 	.word	0x00000080
        /*0170*/ 	.short	0x0100
        /*0172*/ 	.byte	0x08
	.zero		1


	//   ....[11]....
        /*0174*/ 	.word	0x000008b0
        /*0178*/ 	.word	0x000000ff
        /*017c*/ 	.word	0x00000088
        /*0180*/ 	.short	0x0100
        /*0182*/ 	.byte	0x08
	.zero		1


	//   ....[12]....
        /*0184*/ 	.word	0x000008f0
        /*0188*/ 	.word	0x000000ff
        /*018c*/ 	.word	0x00000060
        /*0190*/ 	.short	0x0100
        /*0192*/ 	.byte	0x09
	.zero		1


	//   ....[13]....
        /*0194*/ 	.word	0x00000900
        /*0198*/ 	.word	0x000000ff
        /*019c*/ 	.word	0x00000068
        /*01a0*/ 	.short	0x0100
        /*01a2*/ 	.byte	0x09
	.zero		1


	//   ....[14]....
        /*01a4*/ 	.word	0x00000910
        /*01a8*/ 	.word	0x000000ff
        /*01ac*/ 	.word	0x00000070
        /*01b0*/ 	.short	0x0100
        /*01b2*/ 	.byte	0x09
	.zero		1


	//   ....[15]....
        /*01b4*/ 	.word	0x00000920
        /*01b8*/ 	.word	0x000000ff
        /*01bc*/ 	.word	0x00000078
        /*01c0*/ 	.short	0x0100
        /*01c2*/ 	.byte	0x09
	.zero		1


	//   ....[16]....
        /*01c4*/ 	.word	0x00001750
        /*01c8*/ 	.word	0x0000003f
        /*01cc*/ 	.word	0x00000000
        /*01d0*/ 	.short	0x010a
        /*01d2*/ 	.byte	0x2a
	.zero		1


	//   ....[17]....
        /*01d4*/ 	.word	0x00001900
        /*01d8*/ 	.word	0x00000003
        /*01dc*/ 	.word	0x00000000
        /*01e0*/ 	.short	0x010a
        /*01e2*/ 	.byte	0x3f
	.zero		1


	//   ....[18]....
        /*01e4*/ 	.word	0x00001940
        /*01e8*/ 	.word	0x00000003
        /*01ec*/ 	.word	0x00000000
        /*01f0*/ 	.short	0x010a
        /*01f2*/ 	.byte	0x3f
	.zero		1


	//   ....[19]....
        /*01f4*/ 	.word	0x00001c40
        /*01f8*/ 	.word	0x000000ff
        /*01fc*/ 	.word	0x00000000
        /*0200*/ 	.short	0x010a
        /*0202*/ 	.byte	0x04
	.zero		1


	//   ....[20]....
        /*0204*/ 	.word	0x00001c80
        /*0208*/ 	.word	0x000000ff
        /*020c*/ 	.word	0x00000000
        /*0210*/ 	.short	0x010a
        /*0212*/ 	.byte	0x04
	.zero		1


	//   ....[21]....
        /*0214*/ 	.word	0x00001ee0
        /*0218*/ 	.word	0x00000005
        /*021c*/ 	.word	0x00000000
        /*0220*/ 	.short	0x0101
        /*0222*/ 	.byte	0x3f
	.zero		1


	//   ....[22]....
        /*0224*/ 	.word	0x00001fe0
        /*0228*/ 	.word	0x00000040
        /*022c*/ 	.word	0x00000000
        /*0230*/ 	.short	0x0101
        /*0232*/ 	.byte	0x2f
	.zero		1


	//   ....[23]....
        /*0234*/ 	.word	0x000020e0
        /*0238*/ 	.word	0x00000003
        /*023c*/ 	.word	0x00000000
        /*0240*/ 	.short	0x0101
        /*0242*/ 	.byte	0x3f
	.zero		1


	//   ....[24]....
        /*0244*/ 	.word	0x000021a0
        /*0248*/ 	.word	0x0000003f
        /*024c*/ 	.word	0x00000010
        /*0250*/ 	.short	0x010a
        /*0252*/ 	.byte	0x2a
	.zero		1


	//   ....[25]....
        /*0254*/ 	.word	0x00003fa0
        /*0258*/ 	.word	0x00000042
        /*025c*/ 	.word	0x00000000
        /*0260*/ 	.short	0x0101
        /*0262*/ 	.byte	0x2f
	.zero		1


	//   ....[26]....
        /*0264*/ 	.word	0x00004960
        /*0268*/ 	.word	0x0000000c
        /*026c*/ 	.word	0x00000028
        /*0270*/ 	.short	0x010a
        /*0272*/ 	.byte	0x3f
	.zero		1


	//   ....[27]....
        /*0274*/ 	.word	0x00004d20
        /*0278*/ 	.word	0x00000004
        /*027c*/ 	.word	0x00000088
        /*0280*/ 	.short	0x0101
        /*0282*/ 	.byte	0x3f
	.zero		1


	//   ....[28]....
        /*0284*/ 	.word	0x000054b0
        /*0288*/ 	.word	0x00000007
        /*028c*/ 	.word	0x00000000
        /*0290*/ 	.short	0x010a
        /*0292*/ 	.byte	0x3f
	.zero		1


	//   ....[29]....
        /*0294*/ 	.word	0x00005530
        /*0298*/ 	.word	0x00000009
        /*029c*/ 	.word	0x00000000
        /*02a0*/ 	.short	0x010a
        /*02a2*/ 	.byte	0x3f
	.zero		1


	//   ....[30]....
        /*02a4*/ 	.word	0x000055c0
        /*02a8*/ 	.word	0x00000006
        /*02ac*/ 	.word	0x00000000
        /*02b0*/ 	.short	0x010a
        /*02b2*/ 	.byte	0x3f
	.zero		1


	//   ....[31]....
        /*02b4*/ 	.word	0x00005650
        /*02b8*/ 	.word	0x00000009
        /*02bc*/ 	.word	0x00000000
        /*02c0*/ 	.short	0x010a
        /*02c2*/ 	.byte	0x3f
	.zero		1


	//   ....[32]....
        /*02c4*/ 	.word	0x000056e0
        /*02c8*/ 	.word	0x00000003
        /*02cc*/ 	.word	0x00000000
        /*02d0*/ 	.short	0x010a
        /*02d2*/ 	.byte	0x3f
	.zero		1


	//   ....[33]....
        /*02d4*/ 	.word	0x00005740
        /*02d8*/ 	.word	0x00000041
        /*02dc*/ 	.word	0x00000000
        /*02e0*/ 	.short	0x010a
        /*02e2*/ 	.byte	0x3f
	.zero		1


	//   ....[34]....
        /*02e4*/ 	.word	0x00005790
        /*02e8*/ 	.word	0x00000003
        /*02ec*/ 	.word	0x00000000
        /*02f0*/ 	.short	0x010a
        /*02f2*/ 	.byte	0x3f
	.zero		1


	//   ....[35]....
        /*02f4*/ 	.word	0x000057f0
        /*02f8*/ 	.word	0x00000005
        /*02fc*/ 	.word	0x00000000
        /*0300*/ 	.short	0x010a
        /*0302*/ 	.byte	0x3f
	.zero		1


	//   ....[36]....
        /*0304*/ 	.word	0x00005840
        /*0308*/ 	.word	0x00000041
        /*030c*/ 	.word	0x00000010
        /*0310*/ 	.short	0x010a
        /*0312*/ 	.byte	0x3f
	.zero		1


	//   ....[37]....
        /*0314*/ 	.word	0x00005910
        /*0318*/ 	.word	0x0000000c
        /*031c*/ 	.word	0x00000028
        /*0320*/ 	.short	0x010a
        /*0322*/ 	.byte	0x3f
	.zero		1


	//   ....[38]....
        /*0324*/ 	.word	0x000059e0
        /*0328*/ 	.word	0x00000007
        /*032c*/ 	.word	0x00000000
        /*0330*/ 	.short	0x010a
        /*0332*/ 	.byte	0x3f
	.zero		1


	//   ....[39]....
        /*0334*/ 	.word	0x00005a30
        /*0338*/ 	.word	0x00000009
        /*033c*/ 	.word	0x00000000
        /*0340*/ 	.short	0x010a
        /*0342*/ 	.byte	0x3f
	.zero		1


	//   ....[40]....
        /*0344*/ 	.word	0x00005a80
        /*0348*/ 	.word	0x00000006
        /*034c*/ 	.word	0x00000000
        /*0350*/ 	.short	0x010a
        /*0352*/ 	.byte	0x3f
	.zero		1


	//   ....[41]....
        /*0354*/ 	.word	0x00005ad0
        /*0358*/ 	.word	0x00000009
        /*035c*/ 	.word	0x00000000
        /*0360*/ 	.short	0x010a
        /*0362*/ 	.byte	0x3f
	.zero		1


	//----- nvinfo : EIATTR_NUM_MBARRIERS
	.align		4
.L_37:
        /*0364*/ 	.byte	0x03, 0x38
        /*0366*/ 	.short	0x0010


	//----- nvinfo : EIATTR_EXIT_INSTR_OFFSETS
	.align		4
        /*0368*/ 	.byte	0x04, 0x1c
        /*036a*/ 	.short	(.L_39 - .L_38)


	//   ....[0]....
.L_38:
        /*036c*/ 	.word	0x00001410


	//   ....[1]....
        /*0370*/ 	.word	0x00001470


	//   ....[2]....
        /*0374*/ 	.word	0x00004630


	//   ....[3]....
        /*0378*/ 	.word	0x00004660


	//   ....[4]....
        /*037c*/ 	.word	0x00005730


	//----- nvinfo : EIATTR_MAX_THREADS
	.align		4
.L_39:
        /*0380*/ 	.byte	0x04, 0x05
        /*0382*/ 	.short	(.L_41 - .L_40)
.L_40:
        /*0384*/ 	.word	0x00000180
        /*0388*/ 	.word	0x00000001
        /*038c*/ 	.word	0x00000001


	//----- nvinfo : EIATTR_CRS_STACK_SIZE
	.align		4
.L_41:
        /*0390*/ 	.byte	0x04, 0x1e
        /*0392*/ 	.short	(.L_43 - .L_42)
.L_42:
        /*0394*/ 	.word	0x00000000


	//----- nvinfo : EIATTR_CBANK_PARAM_SIZE
	.align		4
.L_43:
        /*0398*/ 	.byte	0x03, 0x19
        /*039a*/ 	.short	0x0470


	//----- nvinfo : EIATTR_PARAM_CBANK
	.align		4
        /*039c*/ 	.byte	0x04, 0x0a
        /*039e*/ 	.short	(.L_45 - .L_44)
	.align		4
.L_44:
        /*03a0*/ 	.word	index@(.nv.constant0._ZN7cutlass13device_kernelINS_4gemm6kernel13GemmUniversalIN4cute5tupleIJiiiiEEENS1_10collective13CollectiveMmaINS1_34MainloopSm90TmaGmmaWarpSpecializedILi5ENS5_IJNS4_1CILi2EEENSA_ILi1EEESC_EEENS1_32KernelTmaWarpSpecializedPingpongEEENS5_IJNSA_ILi64EEESG_NSA_ILi128EEEEEEaNS5_IJlSC_lEEEaSJ_NS4_8TiledMMAINS4_8MMA_AtomIJNS4_4SM904GMMA26MMA_64x64x32_S32S8S8_SS_TNEEEENS4_6LayoutINS5_IJSC_SC_SC_EEENS5_IJNSA_ILi0EEESS_SS_EEEEENS5_IJNS4_10UnderscoreESV_SV_EEEEENS4_13SM90_TMA_LOADENS4_14ComposedLayoutINS4_7SwizzleILi3ELi4ELi3EEENS4_18smem_ptr_flag_bitsILi8EEENSQ_INS5_IJNSA_ILi8EEESH_EEENS5_IJSH_SC_EEEEEEEvNS4_8identityENS4_23SM90_TMA_LOAD_MULTICASTES18_vS19_EENS_8epilogue10collective6detail29Sm90TmaWarpSpecializedAdapterINS1D_15DefaultEpilogueIaSJ_SJ_NS1C_6thread17LinearCombinationIaLi1EiiLNS1H_9ScaleType4KindE0ELNS_15FloatRoundStyleE2EaEENS1_15EpilogueDefaultEEEEEvvEEEEvNT_6ParamsE)
        /*03a4*/ 	.short	0x0210
        /*03a6*/ 	.short	0x0470


	//----- nvinfo : EIATTR_SW_WAR
	.align		4
.L_45:
        /*03a8*/ 	.byte	0x04, 0x36
        /*03aa*/ 	.short	(.L_47 - .L_46)
.L_46:
        /*03ac*/ 	.word	0x00000008
.L_47:


//--------------------- .nv.callgraph             --------------------------
	.section	.nv.callgraph,"",@"SHT_CUDA_CALLGRAPH"
	.align	4
	.sectionentsize	8
	.align		4
        /*0000*/ 	.word	0x00000000
	.align		4
        /*0004*/ 	.word	0xffffffff
	.align		4
        /*0008*/ 	.word	index@(_ZN7cutlass13device_kernelINS_4gemm6kernel13GemmUniversalIN4cute5tupleIJiiiiEEENS1_10collective13CollectiveMmaINS1_34MainloopSm90TmaGmmaWarpSpecializedILi5ENS5_IJNS4_1CILi2EEENSA_ILi1EEESC_EEENS1_32KernelTmaWarpSpecializedPingpongEEENS5_IJNSA_ILi64EEESG_NSA_ILi128EEEEEEaNS5_IJlSC_lEEEaSJ_NS4_8TiledMMAINS4_8MMA_AtomIJNS4_4SM904GMMA26MMA_64x64x32_S32S8S8_SS_TNEEEENS4_6LayoutINS5_IJSC_SC_SC_EEENS5_IJNSA_ILi0EEESS_SS_EEEEENS5_IJNS4_10UnderscoreESV_SV_EEEEENS4_13SM90_TMA_LOADENS4_14ComposedLayoutINS4_7SwizzleILi3ELi4ELi3EEENS4_18smem_ptr_flag_bitsILi8EEENSQ_INS5_IJNSA_ILi8EEESH_EEENS5_IJSH_SC_EEEEEEEvNS4_8identityENS4_23SM90_TMA_LOAD_MULTICASTES18_vS19_EENS_8epilogue10collective6detail29Sm90TmaWarpSpecializedAdapterINS1D_15DefaultEpilogueIaSJ_SJ_NS1C_6thread17LinearCombinationIaLi1EiiLNS1H_9ScaleType4KindE0ELNS_15FloatRoundStyleE2EaEENS1_15EpilogueDefaultEEEEEvvEEEEvNT_6ParamsE)
	.align		4
        /*000c*/ 	.word	index@(__assertfail)
	.align		4
        /*0010*/ 	.word	0x00000000
	.align		4
        /*0014*/ 	.word	0xfffffffe
	.align		4
        /*0018*/ 	.word	0x00000000
	.align		4
        /*001c*/ 	.word	0xfffffffd
	.align		4
        /*0020*/ 	.word	0x00000000
	.align		4
        /*0024*/ 	.word	0xfffffffc


//--------------------- .nv.constant4             --------------------------
	.section	.nv.constant4,"a",@progbits
	.align	8
	.align		8
.nv.constant4:
        /*0000*/ 	.dword	__assertfail
	.align		8
        /*0008*/ 	.dword	__unnamed_1
	.align		8
        /*0010*/ 	.dword	_ZN39_INTERNAL_5a1f8420_4_k_cu_a3e92f23_56004cuda3std3__45__cpo5beginE
	.align		8
        /*0018*/ 	.dword	_ZN39_INTERNAL_5a1f8420_4_k_cu_a3e92f23_56004cuda3std3__45__cpo3endE
	.align		8
        /*0020*/ 	.dword	_ZN39_INTERNAL_5a1f8420_4_k_cu_a3e92f23_56004cuda3std3__45__cpo6cbeginE
	.align		8
        /*0028*/ 	.dword	_ZN39_INTERNAL_5a1f8420_4_k_cu_a3e92f23_56004cuda3std3__45__cpo4cendE
	.align		8
        /*0030*/ 	.dword	_ZN39_INTERNAL_5a1f8420_4_k_cu_a3e92f23_56004cuda3std3__441_GLOBAL__N__5a1f8420_4_k_cu_a3e92f23_56006ignoreE
	.align		8
        /*0038*/ 	.dword	_ZN39_INTERNAL_5a1f8420_4_k_cu_a3e92f23_56004cuda3std3__419piecewise_constructE
	.align		8
        /*0040*/ 	.dword	_ZN39_INTERNAL_5a1f8420_4_k_cu_a3e92f23_56004cuda3std3__48in_placeE
	.align		8
        /*0048*/ 	.dword	_ZN39_INTERNAL_5a1f8420_4_k_cu_a3e92f23_56004cuda3std6ranges3__45__cpo4swapE
	.align		8
        /*0050*/ 	.dword	_ZN39_INTERNAL_5a1f8420_4_k_cu_a3e92f23_56004cuda3std6ranges3__45__cpo9iter_moveE
	.align		8
        /*0058*/ 	.dword	_ZN39_INTERNAL_5a1f8420_4_k_cu_a3e92f23_56004cute7productE
	.align		8
        /*0060*/ 	.dword	_ZN39_INTERNAL_5a1f8420_4_k_cu_a3e92f23_56004cute1_E
	.align		8
        /*0068*/ 	.dword	$str$22
	.align		8
        /*0070*/ 	.dword	$str$23


//--------------------- .text._ZN7cutlass13device_kernelINS_4gemm6kernel13GemmUniversalIN4cute5tupleIJiiiiEEENS1_10collective13CollectiveMmaINS1_34MainloopSm90TmaGmmaWarpSpecializedILi5ENS5_IJNS4_1CILi2EEENSA_ILi1EEESC_EEENS1_32KernelTmaWarpSpecializedPingpongEEENS5_IJNSA_ILi64EEESG_NSA_ILi128EEEEEEaNS5_IJlSC_lEEEaSJ_NS4_8TiledMMAINS4_8MMA_AtomIJNS4_4SM904GMMA26MMA_64x64x32_S32S8S8_SS_TNEEEENS4_6LayoutINS5_IJSC_SC_SC_EEENS5_IJNSA_ILi0EEESS_SS_EEEEENS5_IJNS4_10UnderscoreESV_SV_EEEEENS4_13SM90_TMA_LOADENS4_14ComposedLayoutINS4_7SwizzleILi3ELi4ELi3EEENS4_18smem_ptr_flag_bitsILi8EEENSQ_INS5_IJNSA_ILi8EEESH_EEENS5_IJSH_SC_EEEEEEEvNS4_8identityENS4_23SM90_TMA_LOAD_MULTICASTES18_vS19_EENS_8epilogue10collective6detail29Sm90TmaWarpSpecializedAdapterINS1D_15DefaultEpilogueIaSJ_SJ_NS1C_6thread17LinearCombinationIaLi1EiiLNS1H_9ScaleType4KindE0ELNS_15FloatRoundStyleE2EaEENS1_15EpilogueDefaultEEEEEvvEEEEvNT_6ParamsE --------------------------
	.section	.text._ZN7cutlass13device_kernelINS_4gemm6kernel13GemmUniversalIN4cute5tupleIJiiiiEEENS1_10collective13CollectiveMmaINS1_34MainloopSm90TmaGmmaWarpSpecializedILi5ENS5_IJNS4_1CILi2EEENSA_ILi1EEESC_EEENS1_32KernelTmaWarpSpecializedPingpongEEENS5_IJNSA_ILi64EEESG_NSA_ILi128EEEEEEaNS5_IJlSC_lEEEaSJ_NS4_8TiledMMAINS4_8MMA_AtomIJNS4_4SM904GMMA26MMA_64x64x32_S32S8S8_SS_TNEEEENS4_6LayoutINS5_IJSC_SC_SC_EEENS5_IJNSA_ILi0EEESS_SS_EEEEENS5_IJNS4_10UnderscoreESV_SV_EEEEENS4_13SM90_TMA_LOADENS4_14ComposedLayoutINS4_7SwizzleILi3ELi4ELi3EEENS4_18smem_ptr_flag_bitsILi8EEENSQ_INS5_IJNSA_ILi8EEESH_EEENS5_IJSH_SC_EEEEEEEvNS4_8identityENS4_23SM90_TMA_LOAD_MULTICASTES18_vS19_EENS_8epilogue10collective6detail29Sm90TmaWarpSpecializedAdapterINS1D_15DefaultEpilogueIaSJ_SJ_NS1C_6thread17LinearCombinationIaLi1EiiLNS1H_9ScaleType4KindE0ELNS_15FloatRoundStyleE2EaEENS1_15EpilogueDefaultEEEEEvvEEEEvNT_6ParamsE,"ax",@progbits
	.align	128
.text._ZN7cutlass13device_kernelINS_4gemm6kernel13GemmUniversalIN4cute5tupleIJiiiiEEENS1_10collective13CollectiveMmaINS1_34MainloopSm90TmaGmmaWarpSpecializedILi5ENS5_IJNS4_1CILi2EEENSA_ILi1EEESC_EEENS1_32KernelTmaWarpSpecializedPingpongEEENS5_IJNSA_ILi64EEESG_NSA_ILi128EEEEEEaNS5_IJlSC_lEEEaSJ_NS4_8TiledMMAINS4_8MMA_AtomIJNS4_4SM904GMMA26MMA_64x64x32_S32S8S8_SS_TNEEEENS4_6LayoutINS5_IJSC_SC_SC_EEENS5_IJNSA_ILi0EEESS_SS_EEEEENS5_IJNS4_10UnderscoreESV_SV_EEEEENS4_13SM90_TMA_LOADENS4_14ComposedLayoutINS4_7SwizzleILi3ELi4ELi3EEENS4_18smem_ptr_flag_bitsILi8EEENSQ_INS5_IJNSA_ILi8EEESH_EEENS5_IJSH_SC_EEEEEEEvNS4_8identityENS4_23SM90_TMA_LOAD_MULTICASTES18_vS19_EENS_8epilogue10collective6detail29Sm90TmaWarpSpecializedAdapterINS1D_15DefaultEpilogueIaSJ_SJ_NS1C_6thread17LinearCombinationIaLi1EiiLNS1H_9ScaleType4KindE0ELNS_15FloatRoundStyleE2EaEENS1_15EpilogueDefaultEEEEEvvEEEEvNT_6ParamsE:
        .type           _ZN7cutlass13device_kernelINS_4gemm6kernel13GemmUniversalIN4cute5tupleIJiiiiEEENS1_10collective13CollectiveMmaINS1_34MainloopSm90TmaGmmaWarpSpecializedILi5ENS5_IJNS4_1CILi2EEENSA_ILi1EEESC_EEENS1_32KernelTmaWarpSpecializedPingpongEEENS5_IJNSA_ILi64EEESG_NSA_ILi128EEEEEEaNS5_IJlSC_lEEEaSJ_NS4_8TiledMMAINS4_8MMA_AtomIJNS4_4SM904GMMA26MMA_64x64x32_S32S8S8_SS_TNEEEENS4_6LayoutINS5_IJSC_SC_SC_EEENS5_IJNSA_ILi0EEESS_SS_EEEEENS5_IJNS4_10UnderscoreESV_SV_EEEEENS4_13SM90_TMA_LOADENS4_14ComposedLayoutINS4_7SwizzleILi3ELi4ELi3EEENS4_18smem_ptr_flag_bitsILi8EEENSQ_INS5_IJNSA_ILi8EEESH_EEENS5_IJSH_SC_EEEEEEEvNS4_8identityENS4_23SM90_TMA_LOAD_MULTICASTES18_vS19_EENS_8epilogue10collective6detail29Sm90TmaWarpSpecializedAdapterINS1D_15DefaultEpilogueIaSJ_SJ_NS1C_6thread17LinearCombinationIaLi1EiiLNS1H_9ScaleType4KindE0ELNS_15FloatRoundStyleE2EaEENS1_15EpilogueDefaultEEEEEvvEEEEvNT_6ParamsE,@function
        .size           _ZN7cutlass13device_kernelINS_4gemm6kernel13GemmUniversalIN4cute5tupleIJiiiiEEENS1_10collective13CollectiveMmaINS1_34MainloopSm90TmaGmmaWarpSpecializedILi5ENS5_IJNS4_1CILi2EEENSA_ILi1EEESC_EEENS1_32KernelTmaWarpSpecializedPingpongEEENS5_IJNSA_ILi64EEESG_NSA_ILi128EEEEEEaNS5_IJlSC_lEEEaSJ_NS4_8TiledMMAINS4_8MMA_AtomIJNS4_4SM904GMMA26MMA_64x64x32_S32S8S8_SS_TNEEEENS4_6LayoutINS5_IJSC_SC_SC_EEENS5_IJNSA_ILi0EEESS_SS_EEEEENS5_IJNS4_10UnderscoreESV_SV_EEEEENS4_13SM90_TMA_LOADENS4_14ComposedLayoutINS4_7SwizzleILi3ELi4ELi3EEENS4_18smem_ptr_flag_bitsILi8EEENSQ_INS5_IJNSA_ILi8EEESH_EEENS5_IJSH_SC_EEEEEEEvNS4_8identityENS4_23SM90_TMA_LOAD_MULTICASTES18_vS19_EENS_8epilogue10collective6detail29Sm90TmaWarpSpecializedAdapterINS1D_15DefaultEpilogueIaSJ_SJ_NS1C_6thread17LinearCombinationIaLi1EiiLNS1H_9ScaleType4KindE0ELNS_15FloatRoundStyleE2EaEENS1_15EpilogueDefaultEEEEEvvEEEEvNT_6ParamsE,(.L_x_143 - _ZN7cutlass13device_kernelINS_4gemm6kernel13GemmUniversalIN4cute5tupleIJiiiiEEENS1_10collective13CollectiveMmaINS1_34MainloopSm90TmaGmmaWarpSpecializedILi5ENS5_IJNS4_1CILi2EEENSA_ILi1EEESC_EEENS1_32KernelTmaWarpSpecializedPingpongEEENS5_IJNSA_ILi64EEESG_NSA_ILi128EEEEEEaNS5_IJlSC_lEEEaSJ_NS4_8TiledMMAINS4_8MMA_AtomIJNS4_4SM904GMMA26MMA_64x64x32_S32S8S8_SS_TNEEEENS4_6LayoutINS5_IJSC_SC_SC_EEENS5_IJNSA_ILi0EEESS_SS_EEEEENS5_IJNS4_10UnderscoreESV_SV_EEEEENS4_13SM90_TMA_LOADENS4_14ComposedLayoutINS4_7SwizzleILi3ELi4ELi3EEENS4_18smem_ptr_flag_bitsILi8EEENSQ_INS5_IJNSA_ILi8EEESH_EEENS5_IJSH_SC_EEEEEEEvNS4_8identityENS4_23SM90_TMA_LOAD_MULTICASTES18_vS19_EENS_8epilogue10collective6detail29Sm90TmaWarpSpecializedAdapterINS1D_15DefaultEpilogueIaSJ_SJ_NS1C_6thread17LinearCombinationIaLi1EiiLNS1H_9ScaleType4KindE0ELNS_15FloatRoundStyleE2EaEENS1_15EpilogueDefaultEEEEEvvEEEEvNT_6ParamsE)
        .other          _ZN7cutlass13device_kernelINS_4gemm6kernel13GemmUniversalIN4cute5tupleIJiiiiEEENS1_10collective13CollectiveMmaINS1_34MainloopSm90TmaGmmaWarpSpecializedILi5ENS5_IJNS4_1CILi2EEENSA_ILi1EEESC_EEENS1_32KernelTmaWarpSpecializedPingpongEEENS5_IJNSA_ILi64EEESG_NSA_ILi128EEEEEEaNS5_IJlSC_lEEEaSJ_NS4_8TiledMMAINS4_8MMA_AtomIJNS4_4SM904GMMA26MMA_64x64x32_S32S8S8_SS_TNEEEENS4_6LayoutINS5_IJSC_SC_SC_EEENS5_IJNSA_ILi0EEESS_SS_EEEEENS5_IJNS4_10UnderscoreESV_SV_EEEEENS4_13SM90_TMA_LOADENS4_14ComposedLayoutINS4_7SwizzleILi3ELi4ELi3EEENS4_18smem_ptr_flag_bitsILi8EEENSQ_INS5_IJNSA_ILi8EEESH_EEENS5_IJSH_SC_EEEEEEEvNS4_8identityENS4_23SM90_TMA_LOAD_MULTICASTES18_vS19_EENS_8epilogue10collective6detail29Sm90TmaWarpSpecializedAdapterINS1D_15DefaultEpilogueIaSJ_SJ_NS1C_6thread17LinearCombinationIaLi1EiiLNS1H_9ScaleType4KindE0ELNS_15FloatRoundStyleE2EaEENS1_15EpilogueDefaultEEEEEvvEEEEvNT_6ParamsE,@"STO_CUDA_ENTRY STV_DEFAULT"
_ZN7cutlass13device_kernelINS_4gemm6kernel13GemmUniversalIN4cute5tupleIJiiiiEEENS1_10collective13CollectiveMmaINS1_34MainloopSm90TmaGmmaWarpSpecializedILi5ENS5_IJNS4_1CILi2EEENSA_ILi1EEESC_EEENS1_32KernelTmaWarpSpecializedPingpongEEENS5_IJNSA_ILi64EEESG_NSA_ILi128EEEEEEaNS5_IJlSC_lEEEaSJ_NS4_8TiledMMAINS4_8MMA_AtomIJNS4_4SM904GMMA26MMA_64x64x32_S32S8S8_SS_TNEEEENS4_6LayoutINS5_IJSC_SC_SC_EEENS5_IJNSA_ILi0EEESS_SS_EEEEENS5_IJNS4_10UnderscoreESV_SV_EEEEENS4_13SM90_TMA_LOADENS4_14ComposedLayoutINS4_7SwizzleILi3ELi4ELi3EEENS4_18smem_ptr_flag_bitsILi8EEENSQ_INS5_IJNSA_ILi8EEESH_EEENS5_IJSH_SC_EEEEEEEvNS4_8identityENS4_23SM90_TMA_LOAD_MULTICASTES18_vS19_EENS_8epilogue10collective6detail29Sm90TmaWarpSpecializedAdapterINS1D_15DefaultEpilogueIaSJ_SJ_NS1C_6thread17LinearCombinationIaLi1EiiLNS1H_9ScaleType4KindE0ELNS_15FloatRoundStyleE2EaEENS1_15EpilogueDefaultEEEEEvvEEEEvNT_6ParamsE:
[----:B------:R-:W0:Y:S02]  /*0000*/  LDC R1, c[0x0][0x28] ;  /* 0x00000a00ff017b82 */ /* 0x000e240000000800 */
[----:B0-----:R-:W-:Y:S01]  /*0010*/  VIADD R1, R1, 0xfffffff8 ;  /* 0xfffffff801017836 */ /* 0x001fe20000000000 */
[----:B------:R-:W0:Y:S01]  /*0020*/  S2R R4, SR_TID.X ;  /* 0x0000000000047919 */ /* 0x000e220000002100 */
[----:B------:R-:W-:Y:S01]  /*0030*/  ELECT P0, URZ, PT ;  /* 0x00000000003f782f */ /* 0x000fe20003800000 */
[----:B------:R-:W-:Y:S01]  /*0040*/  BSSY B0, `(.L_x_0) ;  /* 0x000000f000007945 */ /* 0x000fe20003800000 */
[--C-:B0-----:R-:W-:Y:S02]  /*0050*/  SHF.R.U32.HI R2, RZ, 0x5, R4.reuse ;  /* 0x00000005ff027819 */ /* 0x101fe40000011604 */
[----:B------:R-:W-:-:S03]  /*0060*/  SHF.R.U32.HI R7, RZ, 0x7, R4 ;  /* 0x00000007ff077819 */ /* 0x000fc60000011604 */
[----:B------:R-:W0:Y:S04]  /*0070*/  SHFL.IDX PT, R5, R2, RZ, 0x1f ;  /* 0x00001fff02057589 */ /* 0x000e2800000e0000 */
[----:B------:R1:W2:Y:S01]  /*0080*/  SHFL.IDX PT, R10, R7, RZ, 0x1f ;  /* 0x00001fff070a7589 */ /* 0x0002a200000e0000 */
[----:B0-----:R-:W-:-:S13]  /*0090*/  ISETP.NE.OR P0, PT, R5, RZ, !P0 ;  /* 0x000000ff0500720c */ /* 0x001fda0004705670 */
[----:B-12---:R-:W-:Y:S05]  /*00a0*/  @P0 BRA `(.L_x_1) ;  /* 0x0000000000200947 */ /* 0x006fea0003800000 */
[----:B------:R-:W-:Y:S02]  /*00b0*/  ULDC.64 UR4, c[0x0][0x198] ;  /* 0x0000660000047ab9 */ /* 0x000fe40000000a00 */
[----:B------:R-:W-:Y:S02]  /*00c0*/  UIADD3 UR6, UP0, UR4, 0xf0, URZ ;  /* 0x000000f004067890 */ /* 0x000fe4000ff1e03f */
[----:B------:R-:W-:Y:S02]  /*00d0*/  UIADD3 UR4, UP1, UR4, 0x1f0, URZ ;  /* 0x000001f004047890 */ /* 0x000fe4000ff3e03f */
[----:B------:R-:W-:Y:S02]  /*00e0*/  UIADD3.X UR7, URZ, UR5, URZ, UP0, !UPT ;  /* 0x000000053f077290 */ /* 0x000fe400087fe43f */
[----:B------:R-:W-:-:S07]  /*00f0*/  UIADD3.X UR5, URZ, UR5, URZ, UP1, !UPT ;  /* 0x000000053f057290 */ /* 0x000fce0008ffe43f */
[----:B------:R0:W-:Y:S02]  /*0100*/  UTMACCTL.PF [UR6] ;  /* 0x00000000060079b9 */ /* 0x0001e40008040000 */
[----:B------:R0:W-:Y:S02]  /*0110*/  UTMACCTL.PF [UR4] ;  /* 0x00000000040079b9 */ /* 0x0001e40008040000 */
[----:B0-----:R-:W-:Y:S01]  /*0120*/  NOP ;  /* 0x0000000000007918 */ /* 0x001fe20000000000 */
.L_x_1:
[----:B------:R-:W-:Y:S05]  /*0130*/  BSYNC B0 ;  /* 0x0000000000007941 */ /* 0x000fea0003800000 */
.L_x_0:
[----:B------:R-:W0:Y:S01]  /*0140*/  SHFL.IDX PT, R8, R2, RZ, 0x1f ;  /* 0x00001fff02087589 */ /* 0x000e2200000e0000 */
[----:B------:R-:W-:-:S04]  /*0150*/  SHF.R.S32.HI R3, RZ, 0x1f, R4 ;  /* 0x0000001fff037819 */ /* 0x000fc80000011404 */
[----:B------:R-:W-:Y:S02]  /*0160*/  LEA.HI R3, R3, R4, RZ, 0x7 ;  /* 0x0000000403037211 */ /* 0x000fe400078f38ff */
[----:B0-----:R-:W-:-:S13]  /*0170*/  ISETP.NE.AND P0, PT, R8, RZ, PT ;  /* 0x000000ff0800720c */ /* 0x001fda0003f05270 */
[----:B------:R-:W-:Y:S05]  /*0180*/  @P0 BRA `(.L_x_2) ;  /* 0x0000000000600947 */ /* 0x000fea0003800000 */
[----:B------:R-:W0:Y:S01]  /*0190*/  S2UR UR8, SR_CgaCtaId ;  /* 0x00000000000879c3 */ /* 0x000e220000008800 */
[----:B------:R-:W-:Y:S01]  /*01a0*/  UMOV UR4, 0x400 ;  /* 0x0000040000047882 */ /* 0x000fe20000000000 */
[----:B------:R-:W-:Y:S01]  /*01b0*/  UMOV UR5, 0x1 ;  /* 0x0000000100057882 */ /* 0x000fe20000000000 */
[----:B------:R-:W-:Y:S01]  /*01c0*/  UMOV UR6, 0x2 ;  /* 0x0000000200067882 */ /* 0x000fe20000000000 */
[----:B------:R-:W-:Y:S01]  /*01d0*/  ELECT P0, URZ, PT ;  /* 0x00000000003f782f */ /* 0x000fe20003800000 */
[----:B------:R-:W-:-:S04]  /*01e0*/  UIADD3 UR6, -UR6, 0x100000, URZ ;  /* 0x0010000006067890 */ /* 0x000fc8000fffe13f */
[----:B------:R-:W-:Y:S02]  /*01f0*/  USHF.L.U32 UR7, UR6, 0xb, URZ ;  /* 0x0000000b06077899 */ /* 0x000fe4000800063f */
[----:B------:R-:W-:Y:S02]  /*0200*/  USHF.L.U32 UR6, UR6, 0x1, URZ ;  /* 0x0000000106067899 */ /* 0x000fe4000800063f */
[----:B0-----:R-:W-:Y:S02]  /*0210*/  ULEA UR8, UR8, UR4, 0x18 ;  /* 0x0000000408087291 */ /* 0x001fe4000f8ec03f */
[----:B------:R-:W-:-:S04]  /*0220*/  UIADD3 UR4, -UR5, 0x100000, URZ ;  /* 0x0010000005047890 */ /* 0x000fc8000fffe13f */
[----:B------:R-:W-:Y:S02]  /*0230*/  USHF.L.U32 UR5, UR4, 0xb, URZ ;  /* 0x0000000b04057899 */ /* 0x000fe4000800063f */
[----:B------:R-:W-:Y:S01]  /*0240*/  USHF.L.U32 UR4, UR4, 0x1, URZ ;  /* 0x0000000104047899 */ /* 0x000fe2000800063f */
[----:B------:R-:W0:Y:S11]  /*0250*/  FENCE.VIEW.ASYNC.S ;  /* 0x00000000000073c6 */ /* 0x000e360000000000 */
[----:B0-----:R0:W1:Y:S01]  /*0260*/  SYNCS.EXCH.64 URZ, [UR8], UR4 ;  /* 0x00000004083f75b2 */ /* 0x0010620008000100 */
[----:B------:R0:W2:Y:S01]  /*0270*/  SYNCS.EXCH.64 URZ, [UR8+0x28], UR6 ;  /* 0x00002806083f75b2 */ /* 0x0000a20008000100 */
[----:B------:R0:W3:Y:S01]  /*0280*/  SYNCS.EXCH.64 URZ, [UR8+0x8], UR4 ;  /* 0x00000804083f75b2 */ /* 0x0000e20008000100 */
[----:B------:R0:W4:Y:S01]  /*0290*/  SYNCS.EXCH.64 URZ, [UR8+0x30], UR6 ;  /* 0x00003006083f75b2 */ /* 0x0001220008000100 */
[----:B------:R0:W0:Y:S01]  /*02a0*/  SYNCS.EXCH.64 URZ, [UR8+0x10], UR4 ;  /* 0x00001004083f75b2 */ /* 0x0000220008000100 */
[----:B------:R0:W0:Y:S01]  /*02b0*/  SYNCS.EXCH.64 URZ, [UR8+0x38], UR6 ;  /* 0x00003806083f75b2 */ /* 0x0000220008000100 */
[----:B------:R0:W0:Y:S01]  /*02c0*/  SYNCS.EXCH.64 URZ, [UR8+0x18], UR4 ;  /* 0x00001804083f75b2 */ /* 0x0000220008000100 */
[----:B------:R0:W0:Y:S01]  /*02d0*/  SYNCS.EXCH.64 URZ, [UR8+0x40], UR6 ;  /* 0x00004006083f75b2 */ /* 0x0000220008000100 */
[----:B------:R0:W0:Y:S01]  /*02e0*/  SYNCS.EXCH.64 URZ, [UR8+0x20], UR4 ;  /* 0x00002004083f75b2 */ /* 0x0000220008000100 */
[----:B------:R0:W0:Y:S01]  /*02f0*/  SYNCS.EXCH.64 URZ, [UR8+0x48], UR6 ;  /* 0x00004806083f75b2 */ /* 0x0000220008000100 */
[----:B------:R-:W-:Y:S01]  /*0300*/  NOP ;  /* 0x0000000000007918 */ /* 0x000fe20000000000 */
.L_x_2:
[----:B------:R-:W5:Y:S01]  /*0310*/  SHFL.IDX PT, R13, R2, RZ, 0x1f ;  /* 0x00001fff020d7589 */ /* 0x000f6200000e0000 */
[----:B------:R-:W1:Y:S01]  /*0320*/  S2UR UR12, SR_CTAID.X ;  /* 0x00000000000c79c3 */ /* 0x000e620000002500 */
[----:B------:R-:W-:Y:S02]  /*0330*/  LOP3.LUT R3, R3, 0xffffff80, RZ, 0xc0, !PT ;  /* 0xffffff8003037812 */ /* 0x000fe400078ec0ff */
[----:B------:R-:W-:Y:S01]  /*0340*/  ELECT P0, URZ, PT ;  /* 0x00000000003f782f */ /* 0x000fe20003800000 */
[----:B------:R2:W3:Y:S01]  /*0350*/  SHFL.IDX PT, R12, R2, RZ, 0x1f ;  /* 0x00001fff020c7589 */ /* 0x0004e200000e0000 */
[----:B------:R-:W-:Y:S01]  /*0360*/  ELECT P1, URZ, PT ;  /* 0x00000000003f782f */ /* 0x000fe20003820000 */
[----:B------:R-:W-:Y:S01]  /*0370*/  NOP ;  /* 0x0000000000007918 */ /* 0x000fe20000000000 */
[----:B------:R-:W-:Y:S01]  /*0380*/  IMAD.IADD R3, R4, 0x1, -R3 ;  /* 0x0000000104037824 */ /* 0x000fe200078e0a03 */
[----:B------:R-:W4:Y:S01]  /*0390*/  S2R R6, SR_CTAID.Y ;  /* 0x0000000000067919 */ /* 0x000f220000002600 */
[----:B0-----:R-:W-:Y:S01]  /*03a0*/  ULDC UR4, c[0x0][0x150] ;  /* 0x0000540000047ab9 */ /* 0x001fe20000000800 */
[----:B------:R-:W0:Y:S01]  /*03b0*/  LDC R14, c[0x0][0x144] ;  /* 0x00005100ff0e7b82 */ /* 0x000e220000000800 */
[----:B------:R-:W-:Y:S01]  /*03c0*/  UMOV UR11, 0x80 ;  /* 0x00000080000b7882 */ /* 0x000fe20000000000 */
[----:B------:R-:W-:Y:S01]  /*03d0*/  SHF.R.S32.HI R0, RZ, 0x1f, R3 ;  /* 0x0000001fff007819 */ /* 0x000fe20000011403 */
[----:B------:R-:W-:Y:S01]  /*03e0*/  NOP ;  /* 0x0000000000007918 */ /* 0x000fe20000000000 */
[C---:B------:R-:W-:Y:S01]  /*03f0*/  VIADD R35, R10.reuse, 0xffffffff ;  /* 0xffffffff0a237836 */ /* 0x040fe20000000000 */
[----:B------:R-:W-:Y:S01]  /*0400*/  ISETP.NE.AND P4, PT, R10, RZ, PT ;  /* 0x000000ff0a00720c */ /* 0x000fe20003f85270 */
[----:B------:R-:W-:Y:S01]  /*0410*/  IMAD.MOV.U32 R57, RZ, RZ, 0x1 ;  /* 0x00000001ff397424 */ /* 0x000fe200078e00ff */
[----:B------:R-:W-:Y:S01]  /*0420*/  LEA.HI R9, R0, R3, RZ, 0x3 ;  /* 0x0000000300097211 */ /* 0x000fe200078f18ff */
[----:B------:R-:W0:Y:S01]  /*0430*/  LDC R15, c[0x0][0x140] ;  /* 0x00005000ff0f7b82 */ /* 0x000e220000000800 */
[----:B------:R-:W-:-:S02]  /*0440*/  ISETP.GE.U32.AND P6, PT, R35, 0x2, PT ;  /* 0x000000022300780c */ /* 0x000fc40003fc6070 */
[--C-:B------:R-:W-:Y:S02]  /*0450*/  SHF.R.S32.HI R11, RZ, 0x3, R9.reuse ;  /* 0x00000003ff0b7819 */ /* 0x100fe40000011409 */
[----:B--2---:R-:W-:Y:S02]  /*0460*/  SHF.R.S32.HI R2, RZ, 0x1f, R9 ;  /* 0x0000001fff027819 */ /* 0x004fe40000011409 */
[----:B------:R-:W-:Y:S01]  /*0470*/  SHF.R.S32.HI R9, RZ, 0x1f, R8 ;  /* 0x0000001fff097819 */ /* 0x000fe20000011408 */
[----:B------:R-:W2:Y:S01]  /*0480*/  LDC R25, c[0x0][0x148] ;  /* 0x00005200ff197b82 */ /* 0x000ea20000000800 */
[----:B-----5:R-:W-:Y:S02]  /*0490*/  ISETP.NE.OR P0, PT, R13, RZ, !P0 ;  /* 0x000000ff0d00720c */ /* 0x020fe40004705670 */
[----:B-1----:R-:W-:Y:S02]  /*04a0*/  I2FP.F32.U32 R13, UR12 ;  /* 0x0000000c000d7c45 */ /* 0x002fe40008201000 */
[----:B------:R-:W-:-:S02]  /*04b0*/  LEA.HI R2, R2, R11, RZ, 0x2 ;  /* 0x0000000b02027211 */ /* 0x000fc400078f10ff */
[----:B------:R-:W-:Y:S01]  /*04c0*/  LEA.HI R9, R9, R8, RZ, 0x2 ;  /* 0x0000000809097211 */ /* 0x000fe200078f10ff */
[----:B------:R-:W-:Y:S01]  /*04d0*/  FMUL R13, R13, UR4 ;  /* 0x000000040d0d7c20 */ /* 0x000fe20008400000 */
[----:B---3--:R-:W-:Y:S01]  /*04e0*/  ISETP.NE.OR P1, PT, R12, RZ, !P1 ;  /* 0x000000ff0c00720c */ /* 0x008fe20004f25670 */
[----:B------:R-:W-:Y:S01]  /*04f0*/  ULDC UR4, c[0x0][0x154] ;  /* 0x0000550000047ab9 */ /* 0x000fe20000000800 */
[----:B------:R-:W-:Y:S02]  /*0500*/  LOP3.LUT R12, R2, 0xfffffffc, RZ, 0xc0, !PT ;  /* 0xfffffffc020c7812 */ /* 0x000fe400078ec0ff */
[----:B------:R-:W-:Y:S01]  /*0510*/  LOP3.LUT R9, R9, 0x3ffffffc, RZ, 0xc0, !PT ;  /* 0x3ffffffc09097812 */ /* 0x000fe200078ec0ff */
[----:B------:R-:W1:Y:S01]  /*0520*/  F2I.U32.TRUNC.NTZ R13, R13 ;  /* 0x0000000d000d7305 */ /* 0x000e62000020f000 */
[----:B------:R-:W-:Y:S01]  /*0530*/  SHF.R.S32.HI R2, RZ, 0x1f, R5 ;  /* 0x0000001fff027819 */ /* 0x000fe20000011405 */
[----:B------:R-:W-:Y:S01]  /*0540*/  IMAD.IADD R12, R11, 0x1, -R12 ;  /* 0x000000010b0c7824 */ /* 0x000fe200078e0a0c */
[----:B------:R-:W-:Y:S01]  /*0550*/  VOTEU.ALL UP1, P0 ;  /* 0x00000000003f7886 */ /* 0x000fe20000020000 */
[----:B------:R-:W-:Y:S01]  /*0560*/  IMAD.IADD R9, R8, 0x1, -R9 ;  /* 0x0000000108097824 */ /* 0x000fe200078e0a09 */
[----:B------:R-:W-:Y:S01]  /*0570*/  LEA.HI R2, R2, R5, RZ, 0x2 ;  /* 0x0000000502027211 */ /* 0x000fe200078f10ff */
[----:B------:R-:W-:Y:S01]  /*0580*/  VOTEU.ALL UP0, P0 ;  /* 0x00000000003f7886 */ /* 0x000fe20000000000 */
[----:B----4-:R-:W-:Y:S01]  /*0590*/  I2FP.F32.U32 R8, R6 ;  /* 0x0000000600087245 */ /* 0x010fe20000201000 */
[----:B------:R-:W-:Y:S01]  /*05a0*/  IMAD R9, R9, 0x4, R12 ;  /* 0x0000000409097824 */ /* 0x000fe200078e020c */
[----:B------:R-:W-:Y:S01]  /*05b0*/  LOP3.LUT R2, R2, 0xfffffffc, RZ, 0xc0, !PT ;  /* 0xfffffffc02027812 */ /* 0x000fe200078ec0ff */
[----:B------:R-:W-:Y:S01]  /*05c0*/  VOTEU.ALL UP2, P1 ;  /* 0x00000000003f7886 */ /* 0x000fe20000840000 */
[----:B------:R-:W3:Y:S01]  /*05d0*/  @!UP1 S2UR UR7, SR_CgaCtaId ;  /* 0x00000000000799c3 */ /* 0x000ee20000008800 */
[----:B------:R-:W-:Y:S01]  /*05e0*/  FMUL R8, R8, UR4 ;  /* 0x0000000408087c20 */ /* 0x000fe20008400000 */
[----:B------:R-:W-:Y:S01]  /*05f0*/  IMAD.SHL.U32 R56, R9, 0x4, RZ ;  /* 0x0000000409387824 */ /* 0x000fe200078e00ff */
[----:B------:R-:W-:Y:S01]  /*0600*/  UMOV UR4, 0x20 ;  /* 0x0000002000047882 */ /* 0x000fe20000000000 */
[----:B------:R-:W-:Y:S01]  /*0610*/  IMAD.IADD R5, R5, 0x1, -R2 ;  /* 0x0000000105057824 */ /* 0x000fe200078e0a02 */
[----:B------:R-:W-:Y:S01]  /*0620*/  LEA.HI R2, R9, R9, RZ, 0x1 ;  /* 0x0000000909027211 */ /* 0x000fe200078f08ff */
[----:B-1----:R-:W-:Y:S01]  /*0630*/  IMAD.MOV R13, RZ, RZ, -R13 ;  /* 0x000000ffff0d7224 */ /* 0x002fe200078e0a0d */
[----:B------:R-:W1:Y:S01]  /*0640*/  F2I.U32.TRUNC.NTZ R8, R8 ;  /* 0x0000000800087305 */ /* 0x000e62000020f000 */
[----:B------:R-:W4:Y:S01]  /*0650*/  @!UP2 S2UR UR10, SR_CgaCtaId ;  /* 0x00000000000aa9c3 */ /* 0x000f220000008800 */
[----:B------:R-:W-:Y:S01]  /*0660*/  LOP3.LUT R2, R2, 0xfffffffe, RZ, 0xc0, !PT ;  /* 0xfffffffe02027812 */ /* 0x000fe200078ec0ff */
[----:B0-----:R-:W-:Y:S01]  /*0670*/  IMAD R21, R14, R13, UR12 ;  /* 0x0000000c0e157e24 */ /* 0x001fe2000f8e020d */
[----:B------:R-:W-:Y:S01]  /*0680*/  @!UP1 UMOV UR6, 0x400 ;  /* 0x0000040000069882 */ /* 0x000fe20000000000 */
[----:B------:R-:W-:-:S04]  /*0690*/  @!UP1 UIADD3 UR4, -UR4, 0x100000, URZ ;  /* 0x0010000004049890 */ /* 0x000fc8000fffe13f */
[----:B------:R-:W-:Y:S02]  /*06a0*/  @!UP1 USHF.L.U32 UR5, UR4, 0xb, URZ ;  /* 0x0000000b04059899 */ /* 0x000fe4000800063f */
[----:B------:R-:W-:Y:S01]  /*06b0*/  @!UP1 USHF.L.U32 UR4, UR4, 0x1, URZ ;  /* 0x0000000104049899 */ /* 0x000fe2000800063f */
[C---:B------:R-:W-:Y:S01]  /*06c0*/  LOP3.LUT R56, R9.reuse, 0xc, R56, 0x78, !PT ;  /* 0x0000000c09387812 */ /* 0x040fe200078e7838 */
[----:B------:R-:W-:Y:S01]  /*06d0*/  IMAD.IADD R2, R9, 0x1, -R2 ;  /* 0x0000000109027824 */ /* 0x000fe200078e0a02 */
[----:B------:R-:W-:Y:S01]  /*06e0*/  @!UP2 UMOV UR9, 0x400 ;  /* 0x000004000009a882 */ /* 0x000fe20000000000 */
[----:B------:R-:W-:Y:S01]  /*06f0*/  VOTEU.ALL UP3, P1 ;  /* 0x00000000003f7886 */ /* 0x000fe20000860000 */
[----:B------:R-:W-:Y:S01]  /*0700*/  VOTEU.ALL UP4, P1 ;  /* 0x00000000003f7886 */ /* 0x000fe20000880000 */
[----:B------:R-:W-:Y:S01]  /*0710*/  VOTEU.ALL UP5, P1 ;  /* 0x00000000003f7886 */ /* 0x000fe200008a0000 */
[----:B------:R-:W-:Y:S01]  /*0720*/  ISETP.NE.AND P3, PT, R2, R21, PT ;  /* 0x000000150200720c */ /* 0x000fe20003f65270 */
[----:B------:R0:W0:Y:S01]  /*0730*/  SHFL.IDX PT, R14, R7, RZ, 0x1f ;  /* 0x00001fff070e7589 */ /* 0x00002200000e0000 */
[----:B------:R-:W-:Y:S01]  /*0740*/  ISETP.EQ.U32.AND P2, PT, R15, 0x1, PT ;  /* 0x000000010f00780c */ /* 0x000fe20003f42070 */
[----:B-1----:R-:W-:Y:S01]  /*0750*/  IMAD.MOV R20, RZ, RZ, -R8 ;  /* 0x000000ffff147224 */ /* 0x002fe200078e0a08 */
[----:B---3--:R-:W-:-:S02]  /*0760*/  @!UP1 ULEA UR8, UR7, UR6, 0x18 ;  /* 0x0000000607089291 */ /* 0x008fc4000f8ec03f */
[----:B------:R-:W-:-:S04]  /*0770*/  @!UP2 UIADD3 UR6, -UR11, 0x100000, URZ ;  /* 0x001000000b06a890 */ /* 0x000fc8000fffe13f */
[----:B------:R-:W-:Y:S02]  /*0780*/  @!UP2 USHF.L.U32 UR7, UR6, 0xb, URZ ;  /* 0x0000000b0607a899 */ /* 0x000fe4000800063f */
[----:B------:R-:W-:Y:S01]  /*0790*/  @!UP2 USHF.L.U32 UR6, UR6, 0x1, URZ ;  /* 0x000000010606a899 */ /* 0x000fe2000800063f */
[----:B--2---:R-:W-:Y:S01]  /*07a0*/  IMAD R9, R25, R20, R6 ;  /* 0x0000001419097224 */ /* 0x004fe200078e0206 */
[----:B------:R-:W-:Y:S01]  /*07b0*/  VOTEU.ALL UP1, P0 ;  /* 0x00000000003f7886 */ /* 0x000fe20000020000 */
[----:B------:R-:W-:Y:S01]  /*07c0*/  LOP3.LUT P0, RZ, R3, 0x7, RZ, 0xc0, !PT ;  /* 0x0000000703ff7812 */ /* 0x000fe2000780c0ff */
[----:B----4-:R-:W-:Y:S01]  /*07d0*/  @!UP2 ULEA UR9, UR10, UR9, 0x18 ;  /* 0x000000090a09a291 */ /* 0x010fe2000f8ec03f */
[----:B------:R-:W-:Y:S01]  /*07e0*/  @P3 LEA.HI R2, R56, R56, RZ, 0x1 ;  /* 0x0000003838023211 */ /* 0x000fe200078f08ff */
[----:B------:R-:W-:Y:S01]  /*07f0*/  VOTEU.ALL UP2, P1 ;  /* 0x00000000003f7886 */ /* 0x000fe20000840000 */
[----:B------:R-:W-:Y:S01]  /*0800*/  ISETP.NE.AND P1, PT, R5, 0x3, PT ;  /* 0x000000030500780c */ /* 0x000fe20003f25270 */
[----:B------:R-:W1:Y:S02]  /*0810*/  FENCE.VIEW.ASYNC.S ;  /* 0x00000000000073c6 */ /* 0x000e640000000000 */
[----:B-1----:R1:W2:Y:S01]  /*0820*/  @!UP0 SYNCS.EXCH.64 URZ, [UR8+0x80], UR4 ;  /* 0x00008004083f85b2 */ /* 0x0022a20008000100 */
[----:B------:R-:W-:-:S02]  /*0830*/  @P3 SHF.R.S32.HI R2, RZ, 0x1, R2 ;  /* 0x00000001ff023819 */ /* 0x000fc40000011402 */
[----:B------:R-:W-:Y:S02]  /*0840*/  ISETP.EQ.OR P1, PT, R5, RZ, !P1 ;  /* 0x000000ff0500720c */ /* 0x000fe40004f22670 */
[----:B------:R-:W-:Y:S02]  /*0850*/  @P3 ISETP.NE.AND P5, PT, R2, R9, PT ;  /* 0x000000090200320c */ /* 0x000fe40003fa5270 */
[----:B------:R-:W-:Y:S02]  /*0860*/  ISETP.LT.U32.AND P0, PT, R56, 0x2, !P0 ;  /* 0x000000023800780c */ /* 0x000fe40004701070 */
[----:B------:R-:W-:Y:S02]  /*0870*/  ISETP.EQ.AND P1, PT, R10, RZ, P1 ;  /* 0x000000ff0a00720c */ /* 0x000fe40000f22270 */
[----:B------:R-:W-:Y:S02]  /*0880*/  SEL R2, RZ, 0x1, !P0 ;  /* 0x00000001ff027807 */ /* 0x000fe40004000000 */
[----:B------:R-:W-:-:S02]  /*0890*/  @P3 SEL R57, RZ, 0x1, P5 ;  /* 0x00000001ff393807 */ /* 0x000fc40002800000 */
[----:B------:R-:W-:Y:S01]  /*08a0*/  SEL R16, RZ, 0x1, !P1 ;  /* 0x00000001ff107807 */ /* 0x000fe20004800000 */
[----:B------:R1:W3:Y:S01]  /*08b0*/  @!UP1 SYNCS.EXCH.64 URZ, [UR8+0x88], UR4 ;  /* 0x00008804083f95b2 */ /* 0x0002e20008000100 */
[----:B------:R-:W-:Y:S01]  /*08c0*/  NOP ;  /* 0x0000000000007918 */ /* 0x000fe20000000000 */
[----:B------:R-:W-:Y:S02]  /*08d0*/  LOP3.LUT R57, R57, R2, RZ, 0xc0, !PT ;  /* 0x0000000239397212 */ /* 0x000fe400078ec0ff */
[----:B------:R-:W-:Y:S01]  /*08e0*/  SEL R16, R16, 0x2, P6 ;  /* 0x0000000210107807 */ /* 0x000fe20003000000 */
[----:B------:R1:W4:Y:S01]  /*08f0*/  @!UP2 SYNCS.EXCH.64 URZ, [UR9+0x60], UR6 ;  /* 0x00006006093fa5b2 */ /* 0x0003220008000100 */
[----:B------:R1:W0:Y:S01]  /*0900*/  @!UP3 SYNCS.EXCH.64 URZ, [UR9+0x68], UR6 ;  /* 0x00006806093fb5b2 */ /* 0x0002220008000100 */
[----:B------:R1:W0:Y:S01]  /*0910*/  @!UP4 SYNCS.EXCH.64 URZ, [UR9+0x70], UR6 ;  /* 0x00007006093fc5b2 */ /* 0x0002220008000100 */
[----:B------:R1:W0:Y:S01]  /*0920*/  @!UP5 SYNCS.EXCH.64 URZ, [UR9+0x78], UR6 ;  /* 0x00007806093fd5b2 */ /* 0x0002220008000100 */
[----:B------:R-:W-:Y:S01]  /*0930*/  NOP ;  /* 0x0000000000007918 */ /* 0x000fe20000000000 */
[----:B-12---:R-:W-:Y:S05]  /*0940*/  @!P2 BRA `(.L_x_3) ;  /* 0x000000000008a947 */ /* 0x006fea0003800000 */
[----:B0--34-:R-:W-:Y:S01]  /*0950*/  UCGABAR_ARV ;  /* 0x00000000000079c7 */ /* 0x019fe20008000000 */
[----:B------:R-:W-:Y:S05]  /*0960*/  BRA `(.L_x_4) ;  /* 0x0000000000047947 */ /* 0x000fea0003800000 */
.L_x_3:
[----:B0--34-:R-:W-:Y:S01]  /*0970*/  NOP ;  /* 0x0000000000007918 */ /* 0x019fe20000000000 */
.L_x_4:
[----:B------:R-:W-:Y:S01]  /*0980*/  ULDC.64 UR4, c[0x0][0x598] ;  /* 0x0001660000047ab9 */ /* 0x000fe20000000a00 */
[----:B------:R-:W-:Y:S01]  /*0990*/  ULDC.64 UR36, c[0x0][0x208] ;  /* 0x0000820000247ab9 */ /* 0x000fe20000000a00 */
[----:B------:R-:W-:-:S04]  /*09a0*/  ISETP.NE.U32.AND P0, PT, RZ, UR4, PT ;  /* 0x00000004ff007c0c */ /* 0x000fc8000bf05070 */
[----:B------:R-:W-:-:S13]  /*09b0*/  ISETP.NE.AND.EX P0, PT, RZ, UR5, PT, P0 ;  /* 0x00000005ff007c0c */ /* 0x000fda000bf05300 */
[----:B------:R-:W-:Y:S05]  /*09c0*/  @!P0 BRA `(.L_x_5) ;  /* 0x00000000001c8947 */ /* 0x000fea0003800000 */
[----:B------:R-:W0:Y:S02]  /*09d0*/  LDC.64 R8, c[0x0][0x598] ;  /* 0x00016600ff087b82 */ /* 0x000e240000000a00 */
[----:B0-----:R-:W2:Y:S02]  /*09e0*/  LDG.E.64 R8, desc[UR36][R8.64] ;  /* 0x0000002408087981 */ /* 0x001ea4000c1e1b00 */
[----:B--2---:R-:W-:-:S04]  /*09f0*/  ISETP.NE.U32.AND P0, PT, R8, RZ, PT ;  /* 0x000000ff0800720c */ /* 0x004fc80003f05070 */
[----:B------:R-:W-:-:S13]  /*0a00*/  ISETP.NE.AND.EX P0, PT, R9, RZ, PT, P0 ;  /* 0x000000ff0900720c */ /* 0x000fda0003f05300 */
[----:B------:R-:W-:Y:S05]  /*0a10*/  @!P0 BRA `(.L_x_5) ;  /* 0x0000000000088947 */ /* 0x000fea0003800000 */
[----:B------:R0:W5:Y:S01]  /*0a20*/  LD.E R58, desc[UR36][R8.64] ;  /* 0x00000024083a7980 */ /* 0x000162000c101900 */
[----:B------:R-:W-:Y:S05]  /*0a30*/  BRA `(.L_x_6) ;  /* 0x0000000000247947 */ /* 0x000fea0003800000 */
.L_x_5:
[----:B------:R-:W-:Y:S02]  /*0a40*/  ULDC.64 UR4, c[0x0][0x588] ;  /* 0x0001620000047ab9 */ /* 0x000fe40000000a00 */
[----:B------:R-:W-:-:S04]  /*0a50*/  ISETP.NE.U32.AND P0, PT, RZ, UR4, PT ;  /* 0x00000004ff007c0c */ /* 0x000fc8000bf05070 */
[----:B------:R-:W-:-:S13]  /*0a60*/  ISETP.NE.AND.EX P0, PT, RZ, UR5, PT, P0 ;  /* 0x00000005ff007c0c */ /* 0x000fda000bf05300 */
[----:B------:R-:W-:Y:S05]  /*0a70*/  @!P0 BRA `(.L_x_7) ;  /* 0x00000000000c8947 */ /* 0x000fea0003800000 */
[----:B------:R-:W0:Y:S02]  /*0a80*/  LDC.64 R58, c[0x0][0x588] ;  /* 0x00016200ff3a7b82 */ /* 0x000e240000000a00 */
[----:B0-----:R1:W5:Y:S01]  /*0a90*/  LDG.E R58, desc[UR36][R58.64] ;  /* 0x000000243a3a7981 */ /* 0x001362000c1e1900 */
[----:B------:R-:W-:Y:S05]  /*0aa0*/  BRA `(.L_x_6) ;  /* 0x0000000000087947 */ /* 0x000fea0003800000 */
.L_x_7:
[----:B------:R-:W-:Y:S02]  /*0ab0*/  ULDC UR4, c[0x0][0x580] ;  /* 0x0001600000047ab9 */ /* 0x000fe40000000800 */
[----:B------:R-:W-:-:S07]  /*0ac0*/  IMAD.U32 R58, RZ, RZ, UR4 ;  /* 0x00000004ff3a7e24 */ /* 0x000fce000f8e00ff */
.L_x_6:
[----:B------:R-:W-:Y:S02]  /*0ad0*/  ULDC.64 UR4, c[0x0][0x5a0] ;  /* 0x0001680000047ab9 */ /* 0x000fe40000000a00 */
[----:B------:R-:W-:-:S04]  /*0ae0*/  ISETP.NE.U32.AND P0, PT, RZ, UR4, PT ;  /* 0x00000004ff007c0c */ /* 0x000fc8000bf05070 */
[----:B------:R-:W-:-:S13]  /*0af0*/  ISETP.NE.AND.EX P0, PT, RZ, UR5, PT, P0 ;  /* 0x00000005ff007c0c */ /* 0x000fda000bf05300 */
[----:B------:R-:W-:Y:S05]  /*0b00*/  @!P0 BRA `(.L_x_8) ;  /* 0x00000000001c8947 */ /* 0x000fea0003800000 */
[----:B0-----:R-:W0:Y:S02]  /*0b10*/  LDC.64 R8, c[0x0][0x5a0] ;  /* 0x00016800ff087b82 */ /* 0x001e240000000a00 */
[----:B0-----:R-:W2:Y:S02]  /*0b20*/  LDG.E.64 R8, desc[UR36][R8.64] ;  /* 0x0000002408087981 */ /* 0x001ea4000c1e1b00 */
[----:B--2---:R-:W-:-:S04]  /*0b30*/  ISETP.NE.U32.AND P0, PT, R8, RZ, PT ;  /* 0x000000ff0800720c */ /* 0x004fc80003f05070 */
[----:B------:R-:W-:-:S13]  /*0b40*/  ISETP.NE.AND.EX P0, PT, R9, RZ, PT, P0 ;  /* 0x000000ff0900720c */ /* 0x000fda0003f05300 */
[----:B------:R-:W-:Y:S05]  /*0b50*/  @!P0 BRA `(.L_x_8) ;  /* 0x0000000000088947 */ /* 0x000fea0003800000 */
[----:B-1----:R0:W5:Y:S01]  /*0b60*/  LD.E R59, desc[UR36][R8.64] ;  /* 0x00000024083b7980 */ /* 0x002162000c101900 */
[----:B------:R-:W-:Y:S05]  /*0b70*/  BRA `(.L_x_9) ;  /* 0x0000000000247947 */ /* 0x000fea0003800000 */
.L_x_8:
[----:B------:R-:W-:Y:S02]  /*0b80*/  ULDC.64 UR4, c[0x0][0x590] ;  /* 0x0001640000047ab9 */ /* 0x000fe40000000a00 */
[----:B------:R-:W-:-:S04]  /*0b90*/  ISETP.NE.U32.AND P0, PT, RZ, UR4, PT ;  /* 0x00000004ff007c0c */ /* 0x000fc8000bf05070 */
[----:B------:R-:W-:-:S13]  /*0ba0*/  ISETP.NE.AND.EX P0, PT, RZ, UR5, PT, P0 ;  /* 0x00000005ff007c0c */ /* 0x000fda000bf05300 */
[----:B------:R-:W-:Y:S05]  /*0bb0*/  @!P0 BRA `(.L_x_10) ;  /* 0x00000000000c8947 */ /* 0x000fea0003800000 */
[----:B0-----:R-:W1:Y:S02]  /*0bc0*/  LDC.64 R8, c[0x0][0x590] ;  /* 0x00016400ff087b82 */ /* 0x001e640000000a00 */
[----:B-1----:R1:W5:Y:S01]  /*0bd0*/  LDG.E R59, desc[UR36][R8.64] ;  /* 0x00000024083b7981 */ /* 0x002362000c1e1900 */
[----:B------:R-:W-:Y:S05]  /*0be0*/  BRA `(.L_x_9) ;  /* 0x0000000000087947 */ /* 0x000fea0003800000 */
.L_x_10:
[----:B------:R-:W-:Y:S02]  /*0bf0*/  ULDC UR4, c[0x0][0x584] ;  /* 0x0001610000047ab9 */ /* 0x000fe40000000800 */
[----:B-1----:R-:W-:-:S07]  /*0c00*/  IMAD.U32 R59, RZ, RZ, UR4 ;  /* 0x00000004ff3b7e24 */ /* 0x002fce000f8e00ff */
.L_x_9:
[----:B------:R-:W2:Y:S01]  /*0c10*/  LDC R2, c[0x0][0x65c] ;  /* 0x00019700ff027b82 */ /* 0x000ea20000000800 */
[----:B------:R-:W-:Y:S01]  /*0c20*/  ULDC UR6, c[0x0][0x28c] ;  /* 0x0000a30000067ab9 */ /* 0x000fe20000000800 */
[----:B------:R-:W-:Y:S01]  /*0c30*/  ISETP.NE.AND P0, PT, R10, 0x2, PT ;  /* 0x000000020a00780c */ /* 0x000fe20003f05270 */
[----:B------:R-:W-:Y:S01]  /*0c40*/  UIADD3 UR6, UR6, 0x7f, URZ ;  /* 0x0000007f06067890 */ /* 0x000fe2000fffe03f */
[----:B01----:R-:W-:Y:S01]  /*0c50*/  IMAD.U32 R8, RZ, RZ, UR12 ;  /* 0x0000000cff087e24 */ /* 0x003fe2000f8e00ff */
[----:B------:R-:W-:Y:S01]  /*0c60*/  UMOV UR38, URZ ;  /* 0x0000003f00267c82 */ /* 0x000fe20008000000 */
[----:B------:R-:W-:Y:S01]  /*0c70*/  IMAD.MOV.U32 R9, RZ, RZ, RZ ;  /* 0x000000ffff097224 */ /* 0x000fe200078e00ff */
[----:B------:R-:W-:Y:S01]  /*0c80*/  USHF.R.S32.HI UR7, URZ, 0x1f, UR6 ;  /* 0x0000001f3f077899 */ /* 0x000fe20008011406 */
[----:B------:R-:W-:Y:S01]  /*0c90*/  UMOV UR39, URZ ;  /* 0x0000003f00277c82 */ /* 0x000fe20008000000 */
[----:B------:R-:W-:Y:S02]  /*0ca0*/  ULDC.64 UR8, c[0x0][0x650] ;  /* 0x0001940000087ab9 */ /* 0x000fe40000000a00 */
[----:B------:R-:W-:-:S04]  /*0cb0*/  ULEA.HI UR7, UR7, UR6, URZ, 0x7 ;  /* 0x0000000607077291 */ /* 0x000fc8000f8f383f */
[----:B------:R-:W-:Y:S01]  /*0cc0*/  USHF.R.S32.HI UR40, URZ, 0x7, UR7 ;  /* 0x000000073f287899 */ /* 0x000fe20008011407 */
[----:B--2---:R-:W-:-:S13]  /*0cd0*/  ISETP.NE.AND P1, PT, R2, 0x1, PT ;  /* 0x000000010200780c */ /* 0x004fda0003f25270 */
[----:B------:R-:W0:Y:S01]  /*0ce0*/  @P1 LDC R19, c[0x0][0x10] ;  /* 0x00000400ff131b82 */ /* 0x000e220000000800 */
[----:B------:R-:W-:Y:S02]  /*0cf0*/  @P1 IMAD.MOV.U32 R7, RZ, RZ, RZ ;  /* 0x000000ffff071224 */ /* 0x000fe400078e00ff */
[----:B------:R-:W-:-:S05]  /*0d00*/  @P1 IMAD.MOV.U32 R17, RZ, RZ, RZ ;  /* 0x000000ffff111224 */ /* 0x000fca00078e00ff */
[----:B------:R-:W1:Y:S01]  /*0d10*/  @!P1 LDC R11, c[0x0][0xc] ;  /* 0x00000300ff0b9b82 */ /* 0x000e620000000800 */
[----:B------:R-:W-:Y:S01]  /*0d20*/  ULDC UR4, c[0x0][0xc] ;  /* 0x0000030000047ab9 */ /* 0x000fe20000000800 */
[----:B------:R-:W-:Y:S02]  /*0d30*/  ULDC UR5, c[0x0][0x10] ;  /* 0x0000040000057ab9 */ /* 0x000fe40000000800 */
[----:B------:R-:W-:-:S04]  /*0d40*/  UIMAD.WIDE.U32 UR4, UR4, UR5, URZ ;  /* 0x00000005040472a5 */ /* 0x000fc8000f8e003f */
[----:B------:R-:W2:Y:S01]  /*0d50*/  LDC R2, c[0x0][0x14] ;  /* 0x00000500ff027b82 */ /* 0x000ea20000000800 */
[----:B0-----:R-:W-:-:S04]  /*0d60*/  @P1 IMAD.WIDE.U32 R18, R19, UR12, R6 ;  /* 0x0000000c13121c25 */ /* 0x001fc8000f8e0006 */
[----:B------:R-:W-:Y:S02]  /*0d70*/  @P1 IMAD.IADD R17, R19, 0x1, R17 ;  /* 0x0000000113111824 */ /* 0x000fe400078e0211 */
[----:B-1----:R-:W-:-:S04]  /*0d80*/  @!P1 IMAD.WIDE.U32 R8, R6, R11, R8 ;  /* 0x0000000b06089225 */ /* 0x002fc800078e0008 */
[----:B------:R-:W-:Y:S02]  /*0d90*/  @!P1 IMAD.MOV.U32 R18, RZ, RZ, R8 ;  /* 0x000000ffff129224 */ /* 0x000fe400078e0008 */
[----:B------:R-:W-:Y:S02]  /*0da0*/  @!P1 IMAD.MOV.U32 R17, RZ, RZ, R9 ;  /* 0x000000ffff119224 */ /* 0x000fe400078e0009 */
[----:B--2---:R-:W-:-:S04]  /*0db0*/  IMAD.WIDE.U32 R12, R2, UR4, RZ ;  /* 0x00000004020c7c25 */ /* 0x004fc8000f8e00ff */
[----:B------:R-:W-:Y:S01]  /*0dc0*/  IMAD R23, R2, UR5, RZ ;  /* 0x0000000502177c24 */ /* 0x000fe2000f8e02ff */
[----:B------:R0:W-:Y:S03]  /*0dd0*/  STL.64 [R1], R12 ;  /* 0x0000000c01007387 */ /* 0x0001e60000100a00 */
[----:B------:R-:W-:Y:S01]  /*0de0*/  IMAD.IADD R23, R13, 0x1, R23 ;  /* 0x000000010d177824 */ /* 0x000fe200078e0217 */
[----:B------:R-:W-:Y:S06]  /*0df0*/  @P0 BRA `(.L_x_11) ;  /* 0x0000000000200947 */ /* 0x000fec0003800000 */
[----:B------:R-:W-:Y:S01]  /*0e00*/  UISETP.GE.U32.AND UP0, UPT, UR40, 0x5, UPT ;  /* 0x000000052800788c */ /* 0x000fe2000bf06070 */
[----:B------:R-:W-:Y:S01]  /*0e10*/  IADD3 R18, P0, R18, R12, RZ ;  /* 0x0000000c12127210 */ /* 0x000fe20007f1e0ff */
[----:B------:R-:W-:Y:S01]  /*0e20*/  UIMAD.WIDE.U32 UR4, UR40, -0x33333333, URZ ;  /* 0xcccccccd280478a5 */ /* 0x000fe2000f8e003f */
[----:B------:R-:W-:-:S03]  /*0e30*/  UMOV UR39, URZ ;  /* 0x0000003f00277c82 */ /* 0x000fc60008000000 */
[----:B------:R-:W-:Y:S01]  /*0e40*/  USHF.R.U32.HI UR4, URZ, 0x2, UR5 ;  /* 0x000000023f047899 */ /* 0x000fe20008011605 */
[----:B------:R-:W-:-:S03]  /*0e50*/  IMAD.X R17, R23, 0x1, R17, P0 ;  /* 0x0000000117117824 */ /* 0x000fc600000e0611 */
[----:B------:R-:W-:Y:S02]  /*0e60*/  UIMAD UR38, UR4, -0x5, UR40 ;  /* 0xfffffffb042678a4 */ /* 0x000fe4000f8e0228 */
[----:B------:R-:W-:-:S12]  /*0e70*/  @UP0 ULOP3.LUT UR39, UR4, 0x1, URZ, 0xc0, !UPT ;  /* 0x0000000104270892 */ /* 0x000fd8000f8ec03f */
.L_x_11:
[----:B------:R-:W-:Y:S01]  /*0e80*/  ISETP.GE.U32.AND P0, PT, R18, UR8, PT ;  /* 0x0000000812007c0c */ /* 0x000fe2000bf06070 */
[----:B------:R-:W-:Y:S01]  /*0e90*/  IMAD.MOV.U32 R19, RZ, RZ, -0x1 ;  /* 0xffffffffff137424 */ /* 0x000fe200078e00ff */
[----:B------:R-:W-:Y:S01]  /*0ea0*/  PRMT R8, RZ, 0x7610, R8 ;  /* 0x00007610ff087816 */ /* 0x000fe20000000008 */
[----:B------:R-:W-:Y:S01]  /*0eb0*/  IMAD.MOV.U32 R22, RZ, RZ, -0x1 ;  /* 0xffffffffff167424 */ /* 0x000fe200078e00ff */
[----:B------:R-:W-:Y:S01]  /*0ec0*/  ISETP.GE.U32.AND.EX P0, PT, R17, UR9, PT, P0 ;  /* 0x0000000911007c0c */ /* 0x000fe2000bf06100 */
[----:B------:R-:W-:-:S12]  /*0ed0*/  IMAD.MOV.U32 R2, RZ, RZ, -0x1 ;  /* 0xffffffffff027424 */ /* 0x000fd800078e00ff */
[----:B------:R-:W-:Y:S05]  /*0ee0*/  @P0 BRA `(.L_x_12) ;  /* 0x00000004002c0947 */ /* 0x000fea0003800000 */
[----:B------:R-:W1:Y:S01]  /*0ef0*/  LDC.64 R26, c[0x0][0x628] ;  /* 0x00018a00ff1a7b82 */ /* 0x000e620000000a00 */
[----:B------:R-:W-:Y:S02]  /*0f00*/  IMAD.MOV.U32 R8, RZ, RZ, R18 ;  /* 0x000000ffff087224 */ /* 0x000fe400078e0012 */
[----:B------:R-:W-:-:S05]  /*0f10*/  IMAD.MOV.U32 R9, RZ, RZ, R17 ;  /* 0x000000ffff097224 */ /* 0x000fca00078e0011 */
[----:B------:R-:W2:Y:S08]  /*0f20*/  LDC R2, c[0x0][0x630] ;  /* 0x00018c00ff027b82 */ /* 0x000eb00000000800 */
[----:B------:R-:W3:Y:S01]  /*0f30*/  LDC.64 R28, c[0x0][0x620] ;  /* 0x00018800ff1c7b82 */ /* 0x000ee20000000a00 */
[----:B-1----:R-:W-:-:S04]  /*0f40*/  ISETP.NE.U32.AND P0, PT, R26, RZ, PT ;  /* 0x000000ff1a00720c */ /* 0x002fc80003f05070 */
[----:B------:R-:W-:-:S13]  /*0f50*/  ISETP.NE.AND.EX P0, PT, R27, RZ, PT, P0 ;  /* 0x000000ff1b00720c */ /* 0x000fda0003f05300 */
[----:B--23--:R-:W-:Y:S05]  /*0f60*/  @!P0 BRA `(.L_x_13) ;  /* 0x0000000000288947 */ /* 0x00cfea0003800000 */
[----:B0-----:R-:W0:Y:S02]  /*0f70*/  LDC R13, c[0x0][0x634] ;  /* 0x00018d00ff0d7b82 */ /* 0x001e240000000800 */
[----:B0-----:R-:W-:-:S05]  /*0f80*/  IADD3 R13, P0, R18, R13, RZ ;  /* 0x0000000d120d7210 */ /* 0x001fca0007f1e0ff */
[----:B------:R-:W-:-:S04]  /*0f90*/  IMAD.X R15, RZ, RZ, R17, P0 ;  /* 0x000000ffff0f7224 */ /* 0x000fc800000e0611 */
[----:B------:R-:W-:-:S04]  /*0fa0*/  IMAD.WIDE.U32 R8, R15, R26, RZ ;  /* 0x0000001a0f087225 */ /* 0x000fc800078e00ff */
[----:B------:R-:W-:-:S04]  /*0fb0*/  IMAD.WIDE.U32 R10, P0, R13, R27, R8 ;  /* 0x0000001b0d0a7225 */ /* 0x000fc80007800008 */
[----:B------:R-:W-:-:S04]  /*0fc0*/  IMAD.WIDE.U32 R8, R13, R26, RZ ;  /* 0x0000001a0d087225 */ /* 0x000fc800078e00ff */
[----:B------:R-:W-:Y:S01]  /*0fd0*/  IMAD.X R13, RZ, RZ, RZ, P0 ;  /* 0x000000ffff0d7224 */ /* 0x000fe200000e06ff */
[----:B------:R-:W-:Y:S01]  /*0fe0*/  IADD3 RZ, P0, R9, R10, RZ ;  /* 0x0000000a09ff7210 */ /* 0x000fe20007f1e0ff */
[----:B------:R-:W-:-:S04]  /*0ff0*/  IMAD.MOV.U32 R12, RZ, RZ, R11 ;  /* 0x000000ffff0c7224 */ /* 0x000fc800078e000b */
[----:B------:R-:W-:-:S08]  /*1000*/  IMAD.WIDE.U32.X R8, R15, R27, R12, P0 ;  /* 0x0000001b0f087225 */ /* 0x000fd000000e040c */
.L_x_13:
[----:B------:R-:W1:Y:S01]  /*1010*/  LDC.64 R32, c[0x0][0x640] ;  /* 0x00019000ff207b82 */ /* 0x000e620000000a00 */
[-C--:B------:R-:W-:Y:S01]  /*1020*/  SHF.R.U64 R30, R8, R2.reuse, R9 ;  /* 0x00000002081e7219 */ /* 0x080fe20000001209 */
[----:B------:R-:W-:Y:S01]  /*1030*/  IMAD.MOV.U32 R19, RZ, RZ, R17 ;  /* 0x000000ffff137224 */ /* 0x000fe200078e0011 */
[----:B------:R-:W-:Y:S01]  /*1040*/  SHF.R.U32.HI R2, RZ, R2, R9 ;  /* 0x00000002ff027219 */ /* 0x000fe20000011609 */
[----:B------:R-:W-:Y:S01]  /*1050*/  IMAD.MOV.U32 R26, RZ, RZ, 0x1 ;  /* 0x00000001ff1a7424 */ /* 0x000fe200078e00ff */
[----:B------:R-:W-:-:S03]  /*1060*/  IADD3 R11, P0, RZ, -R30, RZ ;  /* 0x8000001eff0b7210 */ /* 0x000fc60007f1e0ff */
[----:B------:R-:W2:Y:S02]  /*1070*/  LDC R10, c[0x0][0x618] ;  /* 0x00018600ff0a7b82 */ /* 0x000ea40000000800 */
[----:B------:R-:W-:-:S04]  /*1080*/  IMAD.X R9, RZ, RZ, ~R2, P0 ;  /* 0x000000ffff097224 */ /* 0x000fc800000e0e02 */
[-C--:B------:R-:W-:Y:S02]  /*1090*/  IMAD R2, R9, R28.reuse, RZ ;  /* 0x0000001c09027224 */ /* 0x080fe400078e02ff */
[----:B0-----:R-:W0:Y:S01]  /*10a0*/  LDC R13, c[0x0][0x608] ;  /* 0x00018200ff0d7b82 */ /* 0x001e220000000800 */
[----:B------:R-:W-:-:S04]  /*10b0*/  IMAD.WIDE.U32 R8, R11, R28, R18 ;  /* 0x0000001c0b087225 */ /* 0x000fc800078e0012 */
[----:B------:R-:W-:Y:S02]  /*10c0*/  IMAD R11, R11, R29, R2 ;  /* 0x0000001d0b0b7224 */ /* 0x000fe400078e0202 */
[----:B------:R-:W-:Y:S01]  /*10d0*/  IMAD.MOV.U32 R2, RZ, RZ, -0x1 ;  /* 0xffffffffff027424 */ /* 0x000fe200078e00ff */
[----:B------:R-:W3:Y:S01]  /*10e0*/  LDC R31, c[0x0][0x658] ;  /* 0x00019600ff1f7b82 */ /* 0x000ee20000000800 */
[----:B------:R-:W-:Y:S01]  /*10f0*/  IMAD.IADD R9, R9, 0x1, R11 ;  /* 0x0000000109097824 */ /* 0x000fe200078e020b */
[----:B-1----:R-:W-:-:S04]  /*1100*/  ISETP.NE.U32.AND P0, PT, R32, RZ, PT ;  /* 0x000000ff2000720c */ /* 0x002fc80003f05070 */
[----:B------:R-:W-:Y:S02]  /*1110*/  ISETP.NE.AND.EX P0, PT, R33, RZ, PT, P0 ;  /* 0x000000ff2100720c */ /* 0x000fe40003f05300 */
[----:B------:R-:W1:Y:S01]  /*1120*/  LDC R29, c[0x0][0x600] ;  /* 0x00018000ff1d7b82 */ /* 0x000e620000000800 */
[-CC-:B--2---:R-:W-:Y:S02]  /*1130*/  SHF.R.U64 R27, R8, R10.reuse, R9.reuse ;  /* 0x0000000a081b7219 */ /* 0x184fe40000001209 */
[----:B------:R-:W-:-:S05]  /*1140*/  SHF.R.U32.HI R8, RZ, R10, R9 ;  /* 0x0000000aff087219 */ /* 0x000fca0000011609 */
[----:B------:R-:W2:Y:S01]  /*1150*/  LDC R22, c[0x0][0x648] ;  /* 0x00019200ff167b82 */ /* 0x000ea20000000800 */
[-CC-:B0-----:R-:W-:Y:S02]  /*1160*/  SHF.R.U64 R34, R27, R13.reuse, R8.reuse ;  /* 0x0000000d1b227219 */ /* 0x181fe40000001208 */
[----:B------:R-:W-:-:S05]  /*1170*/  SHF.R.U32.HI R8, RZ, R13, R8 ;  /* 0x0000000dff087219 */ /* 0x000fca0000011608 */
[----:B------:R-:W0:Y:S01]  /*1180*/  LDC R24, c[0x0][0x638] ;  /* 0x00018e00ff187b82 */ /* 0x000e220000000800 */
[-CC-:B---3--:R-:W-:Y:S02]  /*1190*/  SHF.R.U64 R36, R34, R31.reuse, R8.reuse ;  /* 0x0000001f22247219 */ /* 0x188fe40000001208 */
[-C--:B------:R-:W-:Y:S02]  /*11a0*/  SHF.L.U32 R2, R2, R31.reuse, RZ ;  /* 0x0000001f02027219 */ /* 0x080fe400000006ff */
[----:B------:R-:W-:Y:S01]  /*11b0*/  SHF.R.U32.HI R9, RZ, R31, R8 ;  /* 0x0000001fff097219 */ /* 0x000fe20000011608 */
[----:B------:R-:W-:Y:S01]  /*11c0*/  IMAD.MOV.U32 R8, RZ, RZ, R36 ;  /* 0x000000ffff087224 */ /* 0x000fe200078e0024 */
[----:B------:R-:W-:Y:S01]  /*11d0*/  LOP3.LUT R15, RZ, R2, RZ, 0x33, !PT ;  /* 0x00000002ff0f7212 */ /* 0x000fe200078e33ff */
[----:B------:R-:W3:Y:S01]  /*11e0*/  LDC R28, c[0x0][0x610] ;  /* 0x00018400ff1c7b82 */ /* 0x000ee20000000800 */
[----:B------:R-:W-:Y:S05]  /*11f0*/  @!P0 BRA `(.L_x_14) ;  /* 0x0000000000288947 */ /* 0x000fea0003800000 */
[----:B------:R-:W4:Y:S02]  /*1200*/  LDC R13, c[0x0][0x64c] ;  /* 0x00019300ff0d7b82 */ /* 0x000f240000000800 */
[----:B----4-:R-:W-:-:S05]  /*1210*/  IADD3 R13, P0, R36, R13, RZ ;  /* 0x0000000d240d7210 */ /* 0x010fca0007f1e0ff */
        /* <DEDUP_REMOVED lines=8> */
.L_x_14:
[----:B--2---:R-:W-:Y:S01]  /*12a0*/  SHF.R.U64 R7, R8, R22, R9 ;  /* 0x0000001608077219 */ /* 0x004fe20000001209 */
[----:B-1----:R-:W-:Y:S01]  /*12b0*/  VIADD R8, R29, 0xffffffff ;  /* 0xffffffff1d087836 */ /* 0x002fe20000000000 */
[----:B------:R-:W-:Y:S01]  /*12c0*/  SHF.L.U32 R2, R26, R31, RZ ;  /* 0x0000001f1a027219 */ /* 0x000fe200000006ff */
[----:B------:R-:W-:Y:S01]  /*12d0*/  @P1 IMAD R21, R25, R20, R6 ;  /* 0x0000001419151224 */ /* 0x000fe200078e0206 */
[----:B------:R-:W-:Y:S01]  /*12e0*/  LOP3.LUT R15, R34, R15, RZ, 0xc0, !PT ;  /* 0x0000000f220f7212 */ /* 0x000fe200078ec0ff */
[----:B------:R-:W-:Y:S01]  /*12f0*/  IMAD.MOV R9, RZ, RZ, -R7 ;  /* 0x000000ffff097224 */ /* 0x000fe200078e0a07 */
[----:B------:R-:W-:-:S03]  /*1300*/  LOP3.LUT R8, R27, R8, RZ, 0xc0, !PT ;  /* 0x000000081b087212 */ /* 0x000fc600078ec0ff */
[----:B------:R-:W-:Y:S02]  /*1310*/  IMAD R6, R2, R7, R15 ;  /* 0x0000000702067224 */ /* 0x000fe400078e020f */
[----:B0-----:R-:W-:Y:S02]  /*1320*/  IMAD R2, R9, R24, R36 ;  /* 0x0000001809027224 */ /* 0x001fe400078e0224 */
[----:B---3--:R-:W-:Y:S02]  /*1330*/  IMAD R19, R6, R28, R21 ;  /* 0x0000001c06137224 */ /* 0x008fe400078e0215 */
[----:B------:R-:W-:Y:S02]  /*1340*/  IMAD R2, R2, R29, R8 ;  /* 0x0000001d02027224 */ /* 0x000fe400078e0208 */
[----:B------:R-:W-:-:S03]  /*1350*/  IMAD.MOV.U32 R6, RZ, RZ, 0x1 ;  /* 0x00000001ff067424 */ /* 0x000fc600078e00ff */
[----:B------:R-:W-:Y:S02]  /*1360*/  SEL R22, R2, R19, !P1 ;  /* 0x0000001302167207 */ /* 0x000fe40004800000 */
[----:B------:R-:W-:Y:S01]  /*1370*/  SEL R19, R19, R2, !P1 ;  /* 0x0000000213137207 */ /* 0x000fe20004800000 */
[----:B------:R-:W-:Y:S01]  /*1380*/  IMAD.MOV.U32 R2, RZ, RZ, R30 ;  /* 0x000000ffff027224 */ /* 0x000fe200078e001e */
[----:B------:R-:W-:-:S07]  /*1390*/  PRMT R8, R6, 0x7610, R8 ;  /* 0x0000761006087816 */ /* 0x000fce0000000008 */
.L_x_12:
[----:B------:R-:W-:Y:S05]  /*13a0*/  @!P2 BRA `(.L_x_15) ;  /* 0x00000000000ca947 */ /* 0x000fea0003800000 */
[----:B------:R-:W-:Y:S01]  /*13b0*/  UCGABAR_WAIT ;  /* 0x0000000000007dc7 */ /* 0x000fe20008000000 */
[----:B------:R-:W-:Y:S01]  /*13c0*/  CCTL.IVALL ;  /* 0x00000000ff00798f */ /* 0x000fe20002000000 */
[----:B------:R-:W-:Y:S05]  /*13d0*/  BRA `(.L_x_16) ;  /* 0x0000000000047947 */ /* 0x000fea0003800000 */
.L_x_15:
[----:B------:R-:W-:Y:S06]  /*13e0*/  BAR.SYNC.DEFER_BLOCKING 0x0 ;  /* 0x0000000000007b1d */ /* 0x000fec0000010000 */
.L_x_16:
[----:B------:R-:W-:Y:S05]  /*13f0*/  @!P4 BRA `(.L_x_17) ;  /* 0x000000300090c947 */ /* 0x000fea0003800000 */
[----:B------:R-:W-:-:S13]  /*1400*/  ISETP.GT.U32.AND P0, PT, R35, 0x1, PT ;  /* 0x000000012300780c */ /* 0x000fda0003f04070 */
[----:B------:R-:W-:Y:S05]  /*1410*/  @P0 EXIT ;  /* 0x000000000000094d */ /* 0x000fea0003800000 */
.L_x_18:
[----:B------:R-:W-:-:S08]  /*1420*/  NOP ;  /* 0x0000000000007918 */ /* 0x000fd00000000000 */
[----:B------:R-:W1:Y:S02]  /*1430*/  USETMAXREG.TRY_ALLOC.CTAPOOL UP0, 0xe8 ;  /* 0x000000e8000079c8 */ /* 0x000e640008000600 */
[----:B-1----:R-:W-:-:S13]  /*1440*/  PLOP3.LUT P0, PT, PT, PT, UP0, 0x80, 0x0 ;  /* 0x000000000000781c */ /* 0x002fda0003f0f008 */
[----:B------:R-:W-:Y:S05]  /*1450*/  @!P0 BRA `(.L_x_18) ;  /* 0xfffffffc00f08947 */ /* 0x000fea000383ffff */
[----:B------:R-:W-:-:S13]  /*1460*/  LOP3.LUT P0, RZ, R8, 0xff, RZ, 0xc0, !PT ;  /* 0x000000ff08ff7812 */ /* 0x000fda000780c0ff */
[----:B------:R-:W-:Y:S05]  /*1470*/  @!P0 EXIT ;  /* 0x000000000000894d */ /* 0x000fea0003800000 */
[----:B------:R-:W1:Y:S01]  /*1480*/  S2UR UR4, SR_CgaCtaId ;  /* 0x00000000000479c3 */ /* 0x000e620000008800 */
[----:B------:R-:W-:Y:S01]  /*1490*/  VIADD R14, R14, 0xffffffff ;  /* 0xffffffff0e0e7836 */ /* 0x000fe20000000000 */
[CC--:B------:R-:W-:Y:S01]  /*14a0*/  LEA.HI R4, R0.reuse, R3.reuse, RZ, 0x2 ;  /* 0x0000000300047211 */ /* 0x0c0fe200078f10ff */
[----:B------:R-:W-:Y:S01]  /*14b0*/  UMOV UR41, 0x400 ;  /* 0x0000040000297882 */ /* 0x000fe20000000000 */
[----:B------:R-:W-:Y:S01]  /*14c0*/  LEA.HI R0, R0, R3, RZ, 0x5 ;  /* 0x0000000300007211 */ /* 0x000fe200078f28ff */
[----:B------:R-:W-:Y:S01]  /*14d0*/  UISETP.LT.AND UP0, UPT, UR40, 0x1, UPT ;  /* 0x000000012800788c */ /* 0x000fe2000bf01270 */
[----:B------:R-:W-:Y:S01]  /*14e0*/  R2UR UR42, R14 ;  /* 0x000000000e2a72ca */ /* 0x000fe200000e0000 */
[----:B------:R-:W-:Y:S01]  /*14f0*/  ULDC UR6, c[0x0][0x284] ;  /* 0x0000a10000067ab9 */ /* 0x000fe20000000800 */
[--C-:B------:R-:W-:Y:S01]  /*1500*/  SHF.R.S32.HI R60, RZ, 0x2, R4.reuse ;  /* 0x00000002ff3c7819 */ /* 0x100fe20000011404 */
[----:B------:R-:W-:Y:S01]  /*1510*/  USEL UR43, UR40, 0x1, UP0 ;  /* 0x00000001282b7887 */ /* 0x000fe20008000000 */
[----:B------:R-:W-:Y:S01]  /*1520*/  SHF.R.S32.HI R5, RZ, 0x1f, R4 ;  /* 0x0000001fff057819 */ /* 0x000fe20000011404 */
[----:B------:R-:W-:Y:S01]  /*1530*/  USHF.L.U32 UR46, UR40, 0x1, URZ ;  /* 0x00000001282e7899 */ /* 0x000fe2000800063f */
[----:B------:R-:W-:Y:S01]  /*1540*/  LOP3.LUT R62, R4, 0xfffffffc, RZ, 0xc0, !PT ;  /* 0xfffffffc043e7812 */ /* 0x000fe200078ec0ff */
[----:B------:R-:W-:Y:S01]  /*1550*/  UIADD3 UR43, -UR43, UR40, URZ ;  /* 0x000000282b2b7290 */ /* 0x000fe2000fffe13f */
[----:B------:R-:W-:-:S02]  /*1560*/  LEA.HI R5, R5, R60, RZ, 0x3 ;  /* 0x0000003c05057211 */ /* 0x000fc400078f18ff */
[----:B------:R-:W-:Y:S01]  /*1570*/  ISETP.NE.AND P0, PT, R14, RZ, PT ;  /* 0x000000ff0e00720c */ /* 0x000fe20003f05270 */
[----:B------:R-:W-:Y:S01]  /*1580*/  IMAD.IADD R62, R3, 0x1, -R62 ;  /* 0x00000001033e7824 */ /* 0x000fe200078e0a3e */
[----:B------:R-:W-:Y:S01]  /*1590*/  LOP3.LUT R5, R5, 0xfffffff8, RZ, 0xc0, !PT ;  /* 0xfffffff805057812 */ /* 0x000fe200078ec0ff */
[----:B------:R-:W-:Y:S01]  /*15a0*/  USHF.L.U32 UR42, UR42, 0x3, URZ ;  /* 0x000000032a2a7899 */ /* 0x000fe2000800063f */
[----:B------:R-:W-:-:S03]  /*15b0*/  SEL R69, RZ, 0x1, P0 ;  /* 0x00000001ff457807 */ /* 0x000fc60000000000 */
[----:B------:R-:W-:Y:S01]  /*15c0*/  IMAD.IADD R60, R60, 0x1, -R5 ;  /* 0x000000013c3c7824 */ /* 0x000fe200078e0a05 */
[----:B-1----:R-:W-:Y:S01]  /*15d0*/  ULEA UR41, UR4, UR41, 0x18 ;  /* 0x0000002904297291 */ /* 0x002fe2000f8ec03f */
[----:B------:R-:W-:Y:S01]  /*15e0*/  SHF.R.S32.HI R5, RZ, 0x5, R0 ;  /* 0x00000005ff057819 */ /* 0x000fe20000011400 */
[----:B------:R-:W-:Y:S02]  /*15f0*/  IMAD.U32 R64, RZ, RZ, UR42 ;  /* 0x0000002aff407e24 */ /* 0x000fe4000f8e00ff */
[----:B------:R-:W-:Y:S01]  /*1600*/  UIADD3 UR47, UR41, 0x60, URZ ;  /* 0x00000060292f7890 */ /* 0x000fe2000fffe03f */
[--C-:B------:R-:W-:Y:S01]  /*1610*/  SHF.R.S32.HI R61, RZ, 0x1f, R60.reuse ;  /* 0x0000001fff3d7819 */ /* 0x100fe2000001143c */
[----:B------:R-:W-:Y:S01]  /*1620*/  UIADD3 UR4, UR41, 0x180, URZ ;  /* 0x0000018029047890 */ /* 0x000fe2000fffe03f */
[C-C-:B------:R-:W-:Y:S01]  /*1630*/  IMAD R67, R5.reuse, -0x10, -R60.reuse ;  /* 0xfffffff005437824 */ /* 0x140fe200078e0a3c */
[----:B------:R-:W-:Y:S01]  /*1640*/  UIADD3 UR5, UR41, 0xa180, URZ ;  /* 0x0000a18029057890 */ /* 0x000fe2000fffe03f */
[C---:B------:R-:W-:Y:S01]  /*1650*/  LOP3.LUT R66, R64.reuse, 0x8, RZ, 0xc0, !PT ;  /* 0x0000000840427812 */ /* 0x040fe200078ec0ff */
[----:B------:R-:W-:Y:S01]  /*1660*/  USHF.R.U32.HI UR4, URZ, 0x4, UR4 ;  /* 0x000000043f047899 */ /* 0x000fe20008011604 */
[----:B------:R-:W-:Y:S01]  /*1670*/  IMAD.U32 R63, RZ, RZ, UR47 ;  /* 0x0000002fff3f7e24 */ /* 0x000fe2000f8e00ff */
[----:B------:R-:W-:Y:S01]  /*1680*/  USHF.R.U32.HI UR5, URZ, 0x4, UR5 ;  /* 0x000000043f057899 */ /* 0x000fe20008011605 */
[----:B------:R-:W-:Y:S01]  /*1690*/  IMAD.WIDE R60, R5, 0x10, R60 ;  /* 0x00000010053c7825 */ /* 0x000fe200078e023c */
[----:B------:R-:W-:Y:S01]  /*16a0*/  ULOP3.LUT UR4, UR4, 0x3fff, URZ, 0xc0, !UPT ;  /* 0x00003fff04047892 */ /* 0x000fe2000f8ec03f */
[----:B------:R-:W-:Y:S01]  /*16b0*/  LOP3.LUT R64, R64, 0x8, RZ, 0xc, !PT ;  /* 0x0000000840407812 */ /* 0x000fe200078e0cff */
[----:B------:R-:W-:Y:S01]  /*16c0*/  ULOP3.LUT UR5, UR5, 0x3fff, URZ, 0xc0, !UPT ;  /* 0x00003fff05057892 */ /* 0x000fe2000f8ec03f */
[----:B------:R-:W-:Y:S01]  /*16d0*/  VIADD R65, R63, UR42 ;  /* 0x0000002a3f417c36 */ /* 0x000fe20008000000 */
[----:B------:R-:W-:Y:S01]  /*16e0*/  LOP3.LUT R66, R66, 0x18, RZ, 0x3c, !PT ;  /* 0x0000001842427812 */ /* 0x000fe200078e3cff */
[----:B------:R-:W-:Y:S01]  /*16f0*/  VIADD R67, R67, UR6 ;  /* 0x0000000643437c36 */ /* 0x000fe20008000000 */
[----:B------:R-:W-:-:S02]  /*1700*/  ULOP3.LUT UR44, UR4, 0x10000, URZ, 0xfc, !UPT ;  /* 0x00010000042c7892 */ /* 0x000fc4000f8efc3f */
[----:B------:R-:W-:-:S12]  /*1710*/  ULOP3.LUT UR45, UR5, 0x10000, URZ, 0xfc, !UPT ;  /* 0x00010000052d7892 */ /* 0x000fd8000f8efc3f */
.L_x_106:
[----:B------:R-:W-:Y:S01]  /*1720*/  SHF.L.U32 R0, R69, 0x1f, RZ ;  /* 0x0000001f45007819 */ /* 0x000fe200000006ff */
[----:B------:R-:W-:Y:S02]  /*1730*/  ULDC UR4, c[0x0][0x28c] ;  /* 0x0000a30000047ab9 */ /* 0x000fe40000000800 */
[----:B------:R-:W-:Y:S01]  /*1740*/  ISETP.LT.AND P1, PT, RZ, UR4, PT ;  /* 0x00000004ff007c0c */ /* 0x000fe2000bf21270 */
[----:B-1----:R-:W1:Y:S02]  /*1750*/  SYNCS.PHASECHK.TRANS64.TRYWAIT P0, [R63+UR42], R0 ;  /* 0x000000003f0075a7 */ /* 0x002e64000800016a */
[----:B-1-34-:R-:W-:Y:S10]  /*1760*/  @!P0 BRA `(.L_x_19) ;  /* 0x0000003c00f48947 */ /* 0x01aff40003800000 */
.L_x_129:
[----:B------:R-:W-:Y:S05]  /*1770*/  @P1 BRA `(.L_x_20) ;  /* 0x0000000000401947 */ /* 0x000fea0003800000 */
[----:B-1----:R-:W-:Y:S01]  /*1780*/  MOV R0, 0x0 ;  /* 0x0000000000007802 */ /* 0x002fe20000000f00 */
[----:B------:R-:W-:Y:S01]  /*1790*/  ULDC.64 UR4, c[0x4][0x68] ;  /* 0x01001a0000047ab9 */ /* 0x000fe20000000a00 */
[----:B------:R-:W-:Y:S01]  /*17a0*/  ULDC.64 UR6, c[0x4][0x8] ;  /* 0x0100020000067ab9 */ /* 0x000fe20000000a00 */
[----:B------:R-:W-:Y:S01]  /*17b0*/  IMAD.U32 R4, RZ, RZ, UR4 ;  /* 0x00000004ff047e24 */ /* 0x000fe2000f8e00ff */
[----:B------:R1:W2:Y:S01]  /*17c0*/  LDC.64 R14, c[0x4][R0] ;  /* 0x01000000000e7b82 */ /* 0x0002a20000000a00 */
[----:B------:R-:W-:Y:S01]  /*17d0*/  IMAD.U32 R5, RZ, RZ, UR5 ;  /* 0x00000005ff057e24 */ /* 0x000fe2000f8e00ff */
[----:B------:R-:W-:Y:S01]  /*17e0*/  ULDC.64 UR4, c[0x4][0x70] ;  /* 0x01001c0000047ab9 */ /* 0x000fe20000000a00 */
[----:B------:R-:W-:Y:S02]  /*17f0*/  IMAD.U32 R10, RZ, RZ, UR6 ;  /* 0x00000006ff0a7e24 */ /* 0x000fe4000f8e00ff */
[----:B------:R-:W-:Y:S02]  /*1800*/  IMAD.U32 R6, RZ, RZ, UR4 ;  /* 0x00000004ff067e24 */ /* 0x000fe4000f8e00ff */
[----:B------:R-:W-:-:S02]  /*1810*/  IMAD.U32 R7, RZ, RZ, UR5 ;  /* 0x00000005ff077e24 */ /* 0x000fc4000f8e00ff */
[----:B------:R-:W-:Y:S02]  /*1820*/  IMAD.U32 R11, RZ, RZ, UR7 ;  /* 0x00000007ff0b7e24 */ /* 0x000fe4000f8e00ff */
[----:B------:R-:W-:Y:S02]  /*1830*/  IMAD.MOV.U32 R8, RZ, RZ, 0x1e1 ;  /* 0x000001e1ff087424 */ /* 0x000fe400078e00ff */
[----:B0-----:R-:W-:Y:S02]  /*1840*/  IMAD.MOV.U32 R12, RZ, RZ, 0x1 ;  /* 0x00000001ff0c7424 */ /* 0x001fe400078e00ff */
[----:B-1----:R-:W-:-:S07]  /*1850*/  IMAD.MOV.U32 R13, RZ, RZ, RZ ;  /* 0x000000ffff0d7224 */ /* 0x002fce00078e00ff */
[----:B------:R-:W-:-:S07]  /*1860*/  LEPC R20, `(.L_x_20) ;  /* 0x000000001014794e */ /* 0x000fce0000000000 */
[----:B--2--5:R-:W-:Y:S05]  /*1870*/  CALL.ABS.NOINC R14 ;  /* 0x000000000e007343 */ /* 0x024fea0003c00000 */
.L_x_20:
[----:B-1----:R-:W-:-:S04]  /*1880*/  LOP3.LUT R0, R16, 0x1, RZ, 0xfc, !PT ;  /* 0x0000000110007812 */ /* 0x002fc800078efcff */
[----:B------:R-:W-:-:S13]  /*1890*/  ISETP.NE.AND P0, PT, R0, 0x3, PT ;  /* 0x000000030000780c */ /* 0x000fda0003f05270 */
[----:B------:R-:W-:Y:S05]  /*18a0*/  @!P0 BRA `(.L_x_21) ;  /* 0x0000000000048947 */ /* 0x000fea0003800000 */
[----:B------:R-:W-:Y:S01]  /*18b0*/  BPT.TRAP 0x1 ;  /* 0x000000040000795c */ /* 0x000fe20000300000 */
.L_x_21:
[----:B------:R-:W-:Y:S02]  /*18c0*/  IMAD.U32 R3, RZ, RZ, UR38 ;  /* 0x00000026ff037e24 */ /* 0x000fe4000f8e00ff */
[----:B------:R-:W-:-:S03]  /*18d0*/  IMAD.U32 R0, RZ, RZ, UR39 ;  /* 0x00000027ff007e24 */ /* 0x000fc6000f8e00ff */
[----:B------:R-:W-:Y:S02]  /*18e0*/  LEA R3, R3, UR41, 0x3 ;  /* 0x0000002903037c11 */ /* 0x000fe4000f8e18ff */
[----:B------:R-:W-:-:S04]  /*18f0*/  SHF.L.U32 R0, R0, 0x1f, RZ ;  /* 0x0000001f00007819 */ /* 0x000fc800000006ff */
[----:B------:R1:W2:Y:S01]  /*1900*/  SYNCS.PHASECHK.TRANS64.TRYWAIT P1, [R3+URZ], R0 ;  /* 0x00000000030075a7 */ /* 0x0002a2000802017f */
[----:B------:R-:W-:Y:S05]  /*1910*/  @!P0 BRA `(.L_x_22) ;  /* 0x0000000000048947 */ /* 0x000fea0003800000 */
[----:B------:R-:W-:Y:S01]  /*1920*/  BPT.TRAP 0x1 ;  /* 0x000000040000795c */ /* 0x000fe20000300000 */
.L_x_22:
[----:B--2---:R-:W-:Y:S05]  /*1930*/  @P1 BRA `(.L_x_23) ;  /* 0x0000000000081947 */ /* 0x004fea0003800000 */
[----:B------:R-:W2:Y:S02]  /*1940*/  SYNCS.PHASECHK.TRANS64.TRYWAIT P1, [R3+URZ], R0 ;  /* 0x00000000030075a7 */ /* 0x000ea4000802017f */
[----:B--2---:R-:W-:Y:S05]  /*1950*/  @!P1 BRA `(.L_x_24) ;  /* 0x0000003c008c9947 */ /* 0x004fea0003800000 */
.L_x_23:
[----:B------:R-:W-:Y:S05]  /*1960*/  WARPSYNC.ALL ;  /* 0x0000000000007948 */ /* 0x000fea0003800000 */
[----:B------:R-:W-:Y:S01]  /*1970*/  ULEA UR8, UR38, UR44, 0x9 ;  /* 0x0000002c26087291 */ /* 0x000fe2000f8e483f */
[----:B------:R-:W-:Y:S01]  /*1980*/  WARPGROUP.ARRIVE ;  /* 0x00000000000079c5 */ /* 0x000fe20000000000 */
[----:B------:R-:W-:Y:S01]  /*1990*/  ULEA UR9, UR38, UR45, 0x9 ;  /* 0x0000002d26097291 */ /* 0x000fe2000f8e483f */
[----:B-12---:R-:W-:Y:S01]  /*19a0*/  IMAD.U32 R0, RZ, RZ, UR43 ;  /* 0x0000002bff007e24 */ /* 0x006fe2000f8e00ff */
[----:B------:R-:W-:Y:S01]  /*19b0*/  UMOV UR5, 0x40000040 ;  /* 0x4000004000057882 */ /* 0x000fe20000000000 */
[----:B------:R-:W-:-:S02]  /*19c0*/  UMOV UR7, 0x40000040 ;  /* 0x4000004000077882 */ /* 0x000fc40000000000 */
[----:B------:R-:W-:Y:S01]  /*19d0*/  UMOV UR4, UR8 ;  /* 0x0000000800047c82 */ /* 0x000fe20008000000 */
[----:B------:R-:W-:Y:S01]  /*19e0*/  ISETP.GE.AND P1, PT, R0, 0x1, PT ;  /* 0x000000010000780c */ /* 0x000fe20003f26270 */
[----:B------:R-:W-:Y:S02]  /*19f0*/  UMOV UR6, UR9 ;  /* 0x0000000900067c82 */ /* 0x000fe40008000000 */
[----:B------:R-:W-:Y:S01]  /*1a00*/  IGMMA.64x64x32.S8.S8 R24, gdesc[UR4], RZ, !UPT, gsb0 ;  /* 0x01e00000041879f1 */ /* 0x000fe2000c0410ff */
[----:B------:R-:W-:Y:S02]  /*1a10*/  UIADD3 UR4, UR8, 0x2, URZ ;  /* 0x0000000208047890 */ /* 0x000fe4000fffe03f */
[----:B------:R-:W-:Y:S01]  /*1a20*/  UIADD3 UR6, UR9, 0x2, URZ ;  /* 0x0000000209067890 */ /* 0x000fe2000fffe03f */
[----:B------:R-:W-:Y:S01]  /*1a30*/  UMOV UR5, 0x40000040 ;  /* 0x4000004000057882 */ /* 0x000fe20000000000 */
[----:B------:R-:W-:Y:S01]  /*1a40*/  UMOV UR7, 0x40000040 ;  /* 0x4000004000077882 */ /* 0x000fe20000000000 */
[----:B------:R-:W-:-:S02]  /*1a50*/  WARPGROUP.DEPBAR.LE gsb0, 0x0 ;  /* 0x00008000000079c5 */ /* 0x000fc40000010000 */
[----:B------:R-:W-:-:S06]  /*1a60*/  WARPGROUP.ARRIVE ;  /* 0x00000000000079c5 */ /* 0x000fcc0000000000 */
[----:B------:R-:W-:Y:S01]  /*1a70*/  IGMMA.64x64x32.S8.S8 R24, gdesc[UR4], R24, gsb0 ;  /* 0x01e00000041879f1 */ /* 0x000fe20008041018 */
[----:B------:R-:W-:Y:S02]  /*1a80*/  UIADD3 UR4, UR8, 0x4, URZ ;  /* 0x0000000408047890 */ /* 0x000fe4000fffe03f */
[----:B------:R-:W-:Y:S01]  /*1a90*/  UIADD3 UR6, UR9, 0x4, URZ ;  /* 0x0000000409067890 */ /* 0x000fe2000fffe03f */
[----:B------:R-:W-:Y:S01]  /*1aa0*/  UMOV UR5, 0x40000040 ;  /* 0x4000004000057882 */ /* 0x000fe20000000000 */
[----:B------:R-:W-:Y:S01]  /*1ab0*/  UMOV UR7, 0x40000040 ;  /* 0x4000004000077882 */ /* 0x000fe20000000000 */
[----:B------:R-:W-:Y:S02]  /*1ac0*/  WARPGROUP.DEPBAR.LE gsb0, 0x0 ;  /* 0x00008000000079c5 */ /* 0x000fe40000010000 */
        /* <DEDUP_REMOVED lines=8> */
[----:B------:R-:W-:Y:S03]  /*1b50*/  IGMMA.64x64x32.S8.S8 R24, gdesc[UR4], R24, gsb0 ;  /* 0x01e00000041879f1 */ /* 0x000fe60008041018 */
[----:B------:R-:W-:Y:S02]  /*1b60*/  WARPGROUP.DEPBAR.LE gsb0, 0x0 ;  /* 0x00008000000079c5 */ /* 0x000fe40000010000 */
[----:B------:R-:W-:Y:S05]  /*1b70*/  @!P1 BRA `(.L_x_25) ;  /* 0x0000000400149947 */ /* 0x000fea0003800000 */
[----:B------:R-:W-:Y:S01]  /*1b80*/  UIADD3 UR4, UR38, 0x1, URZ ;  /* 0x0000000126047890 */ /* 0x000fe2000fffe03f */
[----:B------:R-:W-:Y:S02]  /*1b90*/  IMAD.U32 R0, RZ, RZ, UR43 ;  /* 0x0000002bff007e24 */ /* 0x000fe4000f8e00ff */
[----:B------:R-:W-:Y:S01]  /*1ba0*/  IMAD.U32 R3, RZ, RZ, UR38 ;  /* 0x00000026ff037e24 */ /* 0x000fe2000f8e00ff */
[----:B------:R-:W-:-:S04]  /*1bb0*/  UISETP.NE.AND UP0, UPT, UR4, 0x5, UPT ;  /* 0x000000050400788c */ /* 0x000fc8000bf05270 */
[----:B------:R-:W-:Y:S02]  /*1bc0*/  USEL UR5, URZ, 0x1, UP0 ;  /* 0x000000013f057887 */ /* 0x000fe40008000000 */
[----:B------:R-:W-:Y:S02]  /*1bd0*/  USEL UR8, UR4, URZ, UP0 ;  /* 0x0000003f04087287 */ /* 0x000fe40008000000 */
[----:B------:R-:W-:-:S06]  /*1be0*/  ULOP3.LUT UR5, UR39, UR5, URZ, 0x3c, !UPT ;  /* 0x0000000527057292 */ /* 0x000fcc000f8e3c3f */
[----:B------:R-:W-:-:S07]  /*1bf0*/  IMAD.U32 R6, RZ, RZ, UR5 ;  /* 0x00000005ff067e24 */ /* 0x000fce000f8e00ff */
.L_x_32:
[----:B------:R-:W-:Y:S05]  /*1c00*/  @!P0 BRA `(.L_x_26) ;  /* 0x0000000000048947 */ /* 0x000fea0003800000 */
[----:B------:R-:W-:Y:S01]  /*1c10*/  BPT.TRAP 0x1 ;  /* 0x000000040000795c */ /* 0x000fe20000300000 */
.L_x_26:
[----:B------:R-:W-:Y:S01]  /*1c20*/  ULEA UR4, UR8, UR41, 0x3 ;  /* 0x0000002908047291 */ /* 0x000fe2000f8e183f */
[----:B------:R-:W-:-:S08]  /*1c30*/  SHF.L.U32 R4, R6, 0x1f, RZ ;  /* 0x0000001f06047819 */ /* 0x000fd000000006ff */
[----:B------:R1:W2:Y:S01]  /*1c40*/  SYNCS.PHASECHK.TRANS64.TRYWAIT P1, [UR4], R4 ;  /* 0x00000004ff0075a7 */ /* 0x0002a20008020144 */
[----:B------:R-:W-:Y:S05]  /*1c50*/  @!P0 BRA `(.L_x_27) ;  /* 0x0000000000048947 */ /* 0x000fea0003800000 */
[----:B------:R-:W-:Y:S01]  /*1c60*/  BPT.TRAP 0x1 ;  /* 0x000000040000795c */ /* 0x000fe20000300000 */
.L_x_27:
[----:B--2---:R-:W-:Y:S05]  /*1c70*/  @P1 BRA `(.L_x_28) ;  /* 0x0000000000081947 */ /* 0x004fea0003800000 */
[----:B------:R-:W2:Y:S02]  /*1c80*/  SYNCS.PHASECHK.TRANS64.TRYWAIT P1, [UR4], R4 ;  /* 0x00000004ff0075a7 */ /* 0x000ea40008020144 */
[----:B--2---:R-:W-:Y:S05]  /*1c90*/  @!P1 BRA `(.L_x_29) ;  /* 0x0000003800d09947 */ /* 0x004fea0003800000 */
.L_x_28:
[----:B------:R-:W-:Y:S01]  /*1ca0*/  ULEA UR9, UR8, UR44, 0x9 ;  /* 0x0000002c08097291 */ /* 0x000fe2000f8e483f */
[----:B------:R-:W-:Y:S01]  /*1cb0*/  WARPGROUP.ARRIVE ;  /* 0x00000000000079c5 */ /* 0x000fe20000000000 */
[----:B------:R-:W-:Y:S01]  /*1cc0*/  ULEA UR10, UR8, UR45, 0x9 ;  /* 0x0000002d080a7291 */ /* 0x000fe2000f8e483f */
[----:B------:R-:W-:Y:S01]  /*1cd0*/  UMOV UR5, 0x40000040 ;  /* 0x4000004000057882 */ /* 0x000fe20000000000 */
[----:B------:R-:W-:-:S03]  /*1ce0*/  UMOV UR7, 0x40000040 ;  /* 0x4000004000077882 */ /* 0x000fc60000000000 */
[----:B------:R-:W-:Y:S02]  /*1cf0*/  UMOV UR4, UR9 ;  /* 0x0000000900047c82 */ /* 0x000fe40008000000 */
[----:B------:R-:W-:Y:S02]  /*1d00*/  UMOV UR6, UR10 ;  /* 0x0000000a00067c82 */ /* 0x000fe40008000000 */
[----:B------:R-:W-:Y:S01]  /*1d10*/  IGMMA.64x64x32.S8.S8 R24, gdesc[UR4], R24, gsb0 ;  /* 0x01e00000041879f1 */ /* 0x000fe20008041018 */
        /* <DEDUP_REMOVED lines=23> */
[----:B------:R-:W-:Y:S01]  /*1e90*/  BPT.TRAP 0x1 ;  /* 0x000000040000795c */ /* 0x000fe20000300000 */
.L_x_30:
[----:B------:R-:W-:-:S13]  /*1ea0*/  ISETP.NE.AND P1, PT, R57, RZ, PT ;  /* 0x000000ff3900720c */ /* 0x000fda0003f25270 */
[----:B-12---:R-:W-:-:S05]  /*1eb0*/  @P1 LEA R4, R3, UR41, 0x3 ;  /* 0x0000002903041c11 */ /* 0x006fca000f8e18ff */
[----:B------:R-:W-:-:S05]  /*1ec0*/  @P1 VIADD R5, R4, 0x28 ;  /* 0x0000002804051836 */ /* 0x000fca0000000000 */
[----:B------:R-:W-:-:S04]  /*1ed0*/  @P1 PRMT R5, R56, 0x654, R5 ;  /* 0x0000065438051816 */ /* 0x000fc80000000005 */
[----:B------:R1:W-:Y:S01]  /*1ee0*/  @P1 SYNCS.ARRIVE.TRANS64.RED.A1T0 RZ, [R5+URZ], RZ ;  /* 0x000000ff05ff19a7 */ /* 0x0003e2000810043f */
[----:B------:R-:W-:-:S13]  /*1ef0*/  ISETP.GT.U32.AND P1, PT, R16, 0x1, PT ;  /* 0x000000011000780c */ /* 0x000fda0003f24070 */
[----:B-1----:R-:W-:Y:S05]  /*1f00*/  @P1 BRA `(.L_x_31) ;  /* 0x0000000000041947 */ /* 0x002fea0003800000 */
[----:B------:R-:W-:Y:S01]  /*1f10*/  BPT.TRAP 0x1 ;  /* 0x000000040000795c */ /* 0x000fe20000300000 */
.L_x_31:
[----:B------:R-:W-:Y:S01]  /*1f20*/  UIADD3 UR8, UR8, 0x1, URZ ;  /* 0x0000000108087890 */ /* 0x000fe2000fffe03f */
[C---:B------:R-:W-:Y:S01]  /*1f30*/  ISETP.GT.AND P2, PT, R0.reuse, 0x1, PT ;  /* 0x000000010000780c */ /* 0x040fe20003f44270 */
[----:B------:R-:W-:Y:S02]  /*1f40*/  VIADD R3, R3, 0x1 ;  /* 0x0000000103037836 */ /* 0x000fe40000000000 */
[----:B------:R-:W-:Y:S01]  /*1f50*/  UISETP.NE.AND UP0, UPT, UR8, 0x5, UPT ;  /* 0x000000050800788c */ /* 0x000fe2000bf05270 */
[----:B------:R-:W-:Y:S02]  /*1f60*/  VIADD R0, R0, 0xffffffff ;  /* 0xffffffff00007836 */ /* 0x000fe40000000000 */
[C---:B------:R-:W-:Y:S01]  /*1f70*/  ISETP.NE.AND P1, PT, R3.reuse, 0x5, PT ;  /* 0x000000050300780c */ /* 0x040fe20003f25270 */
[----:B------:R-:W-:Y:S02]  /*1f80*/  USEL UR4, URZ, 0x1, UP0 ;  /* 0x000000013f047887 */ /* 0x000fe40008000000 */
[----:B------:R-:W-:Y:S01]  /*1f90*/  USEL UR8, UR8, URZ, UP0 ;  /* 0x0000003f08087287 */ /* 0x000fe20008000000 */
[----:B------:R-:W-:-:S03]  /*1fa0*/  SEL R3, R3, RZ, P1 ;  /* 0x000000ff03037207 */ /* 0x000fc60000800000 */
[----:B------:R-:W-:Y:S01]  /*1fb0*/  LOP3.LUT R6, R6, UR4, RZ, 0x3c, !PT ;  /* 0x0000000406067c12 */ /* 0x000fe2000f8e3cff */
[----:B------:R-:W-:Y:S07]  /*1fc0*/  @P2 BRA `(.L_x_32) ;  /* 0xfffffffc000c2947 */ /* 0x000fee000383ffff */
.L_x_25:
[----:B------:R-:W1:Y:S01]  /*1fd0*/  LDC R0, c[0x0][0x28c] ;  /* 0x0000a300ff007b82 */ /* 0x000e620000000800 */
[----:B------:R2:W-:Y:S01]  /*1fe0*/  SYNCS.ARRIVE.TRANS64.A1T0 RZ, [R64+UR47], RZ ;  /* 0x000000ff40ff79a7 */ /* 0x0005e2000810002f */
[----:B-1----:R-:W-:-:S13]  /*1ff0*/  ISETP.GE.AND P1, PT, R0, 0x1, PT ;  /* 0x000000010000780c */ /* 0x002fda0003f26270 */
[----:B--2---:R-:W-:Y:S05]  /*2000*/  @!P1 BRA `(.L_x_33) ;  /* 0x0000000000449947 */ /* 0x004fea0003800000 */
[----:B------:R-:W-:Y:S05]  /*2010*/  @!P0 BRA `(.L_x_34) ;  /* 0x0000000000048947 */ /* 0x000fea0003800000 */
[----:B------:R-:W-:Y:S01]  /*2020*/  BPT.TRAP 0x1 ;  /* 0x000000040000795c */ /* 0x000fe20000300000 */
.L_x_34:
[----:B------:R-:W-:-:S13]  /*2030*/  ISETP.NE.AND P0, PT, R57, RZ, PT ;  /* 0x000000ff3900720c */ /* 0x000fda0003f05270 */
[----:B------:R-:W-:-:S05]  /*2040*/  VOTEU.ANY UP0, P0 ;  /* 0x00000000003f7886 */ /* 0x000fca0000000100 */
[----:B------:R-:W-:-:S06]  /*2050*/  @UP0 UIADD3 UR4, UR43, UR38, URZ ;  /* 0x000000262b040290 */ /* 0x000fcc000fffe03f */
[----:B------:R-:W-:Y:S02]  /*2060*/  IMAD.U32 R4, RZ, RZ, UR4 ;  /* 0x00000004ff047e24 */ /* 0x000fe4000f8e00ff */
[----:B------:R-:W-:Y:S02]  /*2070*/  IMAD.U32 R3, RZ, RZ, UR4 ;  /* 0x00000004ff037e24 */ /* 0x000fe4000f8e00ff */
[----:B------:R-:W-:-:S05]  /*2080*/  @P0 IMAD.WIDE.U32 R4, R4, -0x33333333, RZ ;  /* 0xcccccccd04040825 */ /* 0x000fca00078e00ff */
[----:B------:R-:W-:-:S05]  /*2090*/  @P0 SHF.R.U32.HI R0, RZ, 0x2, R5 ;  /* 0x00000002ff000819 */ /* 0x000fca0000011605 */
[----:B------:R-:W-:-:S05]  /*20a0*/  @P0 IMAD R0, R0, -0x5, R3 ;  /* 0xfffffffb00000824 */ /* 0x000fca00078e0203 */
[----:B------:R-:W-:-:S05]  /*20b0*/  @P0 LEA R0, R0, UR41, 0x3 ;  /* 0x0000002900000c11 */ /* 0x000fca000f8e18ff */
[----:B------:R-:W-:-:S05]  /*20c0*/  @P0 VIADD R3, R0, 0x28 ;  /* 0x0000002800030836 */ /* 0x000fca0000000000 */
[----:B------:R-:W-:-:S04]  /*20d0*/  @P0 PRMT R3, R56, 0x654, R3 ;  /* 0x0000065438030816 */ /* 0x000fc80000000003 */
[----:B------:R1:W-:Y:S01]  /*20e0*/  @P0 SYNCS.ARRIVE.TRANS64.RED.A1T0 RZ, [R3+URZ], RZ ;  /* 0x000000ff03ff09a7 */ /* 0x0003e2000810043f */
[----:B------:R-:W-:-:S13]  /*20f0*/  ISETP.GT.U32.AND P0, PT, R16, 0x1, PT ;  /* 0x000000011000780c */ /* 0x000fda0003f04070 */
[----:B-1----:R-:W-:Y:S05]  /*2100*/  @P0 BRA `(.L_x_33) ;  /* 0x0000000000040947 */ /* 0x002fea0003800000 */
[----:B------:R-:W-:Y:S01]  /*2110*/  BPT.TRAP 0x1 ;  /* 0x000000040000795c */ /* 0x000fe20000300000 */
.L_x_33:
[----:B------:R-:W-:Y:S01]  /*2120*/  SHF.L.U32 R0, R69, 0x1f, RZ ;  /* 0x0000001f45007819 */ /* 0x000fe200000006ff */
[----:B------:R-:W-:Y:S01]  /*2130*/  UIADD3 UR38, UR46, UR38, URZ ;  /* 0x000000262e267290 */ /* 0x000fe2000fffe03f */
[----:B------:R-:W1:Y:S01]  /*2140*/  LDC R15, c[0x0][0x288] ;  /* 0x0000a200ff0f7b82 */ /* 0x000e620000000800 */
[----:B------:R-:W-:Y:S01]  /*2150*/  UISETP.GE.U32.AND UP1, UPT, UR46, 0x5, UPT ;  /* 0x000000052e00788c */ /* 0x000fe2000bf26070 */
[----:B------:R-:W-:Y:S01]  /*2160*/  IMAD.SHL.U32 R8, R62, 0x2, RZ ;  /* 0x000000023e087824 */ /* 0x000fe200078e00ff */
[----:B------:R-:W-:Y:S02]  /*2170*/  UISETP.GT.U32.AND UP0, UPT, UR38, 0x4, UPT ;  /* 0x000000042600788c */ /* 0x000fe4000bf04070 */
[----:B------:R-:W-:Y:S02]  /*2180*/  UIMAD.WIDE.U32 UR4, UR38, -0x33333333, URZ ;  /* 0xcccccccd260478a5 */ /* 0x000fe4000f8e003f */
[----:B------:R-:W-:Y:S01]  /*2190*/  UISETP.LT.U32.AND UP0, UPT, UR46, 0x5, UP0 ;  /* 0x000000052e00788c */ /* 0x000fe20008701070 */
[----:B------:R-:W2:Y:S01]  /*21a0*/  SYNCS.PHASECHK.TRANS64.TRYWAIT P0, [R63+UR42+0x10], R0 ;  /* 0x000010003f0075a7 */ /* 0x000ea2000800016a */
[----:B------:R-:W-:Y:S01]  /*21b0*/  USHF.R.U32.HI UR4, URZ, 0x2, UR5 ;  /* 0x000000023f047899 */ /* 0x000fe20008011605 */
[----:B------:R-:W-:Y:S01]  /*21c0*/  SHF.R.S32.HI R9, RZ, 0x1f, R8 ;  /* 0x0000001fff097819 */ /* 0x000fe20000011408 */
[----:B------:R-:W-:-:S02]  /*21d0*/  USEL UR6, URZ, 0x1, !UP0 ;  /* 0x000000013f067887 */ /* 0x000fc4000c000000 */
[----:B------:R-:W-:Y:S02]  /*21e0*/  UIMAD UR38, UR4, -0x5, UR38 ;  /* 0xfffffffb042678a4 */ /* 0x000fe4000f8e0226 */
[----:B------:R-:W-:-:S04]  /*21f0*/  ULOP3.LUT UR39, UR39, UR6, URZ, 0x3c, !UPT ;  /* 0x0000000627277292 */ /* 0x000fc8000f8e3c3f */
[----:B------:R-:W-:Y:S01]  /*2200*/  @UP1 ULOP3.LUT UR39, UR39, 0x1, UR4, 0x78, !UPT ;  /* 0x0000000127271892 */ /* 0x000fe2000f8e7804 */
[----:B-12---:R-:W-:Y:S11]  /*2210*/  @!P0 BRA `(.L_x_35) ;  /* 0x0000003400888947 */ /* 0x006ff60003800000 */
.L_x_130:
[----:B-1----:R-:W-:Y:S01]  /*2220*/  IMAD.SHL.U32 R0, R19, 0x40, RZ ;  /* 0x0000004013007824 */ /* 0x002fe200078e00ff */
[----:B------:R-:W-:Y:S01]  /*2230*/  ULDC UR6, c[0x0][0x284] ;  /* 0x0000a10000067ab9 */ /* 0x000fe20000000800 */
[----:B------:R-:W-:Y:S01]  /*2240*/  IMAD.SHL.U32 R22, R22, 0x40, RZ ;  /* 0x0000004016167824 */ /* 0x000fe200078e00ff */
[----:B------:R-:W-:Y:S01]  /*2250*/  SHF.R.S32.HI R71, RZ, 0x1f, R2 ;  /* 0x0000001fff477819 */ /* 0x000fe20000011402 */
[----:B------:R-:W-:Y:S01]  /*2260*/  ULDC.64 UR4, c[0x0][0x5d0] ;  /* 0x0001740000047ab9 */ /* 0x000fe20000000a00 */
[----:B------:R-:W-:Y:S01]  /*2270*/  ISETP.GE.AND P0, PT, R0, UR6, PT ;  /* 0x0000000600007c0c */ /* 0x000fe2000bf06270 */
[----:B------:R-:W-:Y:S01]  /*2280*/  IMAD.WIDE.U32 R4, R2, UR4, R8 ;  /* 0x0000000402047c25 */ /* 0x000fe2000f8e0008 */
[----:B------:R-:W-:Y:S02]  /*2290*/  SHF.R.S32.HI R70, RZ, 0x1f, R22 ;  /* 0x0000001fff467819 */ /* 0x000fe40000011416 */
[C---:B------:R-:W-:Y:S01]  /*22a0*/  ISETP.GE.OR P0, PT, R22.reuse, R15, P0 ;  /* 0x0000000f1600720c */ /* 0x040fe20000706670 */
[----:B------:R-:W-:Y:S01]  /*22b0*/  IMAD R3, R71, UR4, RZ ;  /* 0x0000000447037c24 */ /* 0x000fe2000f8e02ff */
[----:B------:R-:W-:-:S03]  /*22c0*/  IADD3 R4, P1, R22, R4, RZ ;  /* 0x0000000416047210 */ /* 0x000fc60007f3e0ff */
[----:B------:R-:W-:-:S05]  /*22d0*/  IMAD R3, R2, UR5, R3 ;  /* 0x0000000502037c24 */ /* 0x000fca000f8e0203 */
[----:B------:R-:W-:-:S03]  /*22e0*/  IADD3.X R5, R70, R5, R3, P1, !PT ;  /* 0x0000000546057210 */ /* 0x000fc60000ffe403 */
[----:B------:R-:W-:Y:S05]  /*22f0*/  @P0 BRA `(.L_x_36) ;  /* 0x0000001c00200947 */ /* 0x000fea0003800000 */
[----:B------:R-:W1:Y:S01]  /*2300*/  LDC.64 R10, c[0x0][0x5c8] ;  /* 0x00017200ff0a7b82 */ /* 0x000e620000000a00 */
[----:B0-----:R-:W-:Y:S01]  /*2310*/  IMAD.WIDE R12, R19, 0x40, R60 ;  /* 0x00000040130c7825 */ /* 0x001fe200078e023c */
[----:B------:R-:W-:Y:S01]  /*2320*/  ULDC.64 UR4, c[0x0][0x5c0] ;  /* 0x0001700000047ab9 */ /* 0x000fe20000000a00 */
[----:B------:R-:W-:Y:S02]  /*2330*/  BSSY B0, `(.L_x_36) ;  /* 0x00001c4000007945 */ /* 0x000fe40003800000 */
[----:B------:R-:W-:Y:S02]  /*2340*/  IMAD.IADD R72, R67, 0x1, -R0 ;  /* 0x0000000143487824 */ /* 0x000fe400078e0a00 */
[-C--:B-1----:R-:W-:Y:S02]  /*2350*/  IMAD R3, R13, R10.reuse, RZ ;  /* 0x0000000a0d037224 */ /* 0x082fe400078e02ff */
[----:B------:R-:W-:-:S04]  /*2360*/  IMAD.WIDE.U32 R4, R12, R10, R4 ;  /* 0x0000000a0c047225 */ /* 0x000fc800078e0004 */
[----:B------:R-:W-:Y:S01]  /*2370*/  IMAD R3, R12, R11, R3 ;  /* 0x0000000b0c037224 */ /* 0x000fe200078e0203 */
[----:B------:R-:W-:-:S03]  /*2380*/  IADD3 R6, P0, R4, UR4, RZ ;  /* 0x0000000404067c10 */ /* 0x000fc6000ff1e0ff */
[----:B------:R-:W-:Y:S01]  /*2390*/  IMAD.IADD R3, R5, 0x1, R3 ;  /* 0x0000000105037824 */ /* 0x000fe200078e0203 */
[----:B------:R-:W-:-:S04]  /*23a0*/  LEA R4, P1, R10, R6, 0x3 ;  /* 0x000000060a047211 */ /* 0x000fc800078218ff */
[----:B------:R-:W-:Y:S01]  /*23b0*/  IADD3.X R7, R3, UR5, RZ, P0, !PT ;  /* 0x0000000503077c10 */ /* 0x000fe200087fe4ff */
[----:B------:R-:W-:Y:S01]  /*23c0*/  IMAD R3, R62, -0x2, R15 ;  /* 0xfffffffe3e037824 */ /* 0x000fe200078e020f */
[----:B-----5:R-:W-:Y:S02]  /*23d0*/  ISETP.NE.AND P0, PT, R59, RZ, PT ;  /* 0x000000ff3b00720c */ /* 0x020fe40003f05270 */
[----:B------:R-:W-:Y:S01]  /*23e0*/  LEA.HI.X R5, R10, R7, R11, 0x3, P1 ;  /* 0x000000070a057211 */ /* 0x000fe200008f1c0b */
[----:B------:R-:W-:-:S10]  /*23f0*/  IMAD.IADD R73, R3, 0x1, -R22 ;  /* 0x0000000103497824 */ /* 0x000fd400078e0a16 */
[----:B------:R-:W-:Y:S05]  /*2400*/  @!P0 BRA `(.L_x_37) ;  /* 0x0000001400188947 */ /* 0x000fea0003800000 */
[----:B------:R-:W0:Y:S01]  /*2410*/  LDC.64 R14, c[0x0][0x5b0] ;  /* 0x00016c00ff0e7b82 */ /* 0x000e220000000a00 */
[----:B------:R-:W-:Y:S01]  /*2420*/  ULDC.64 UR4, c[0x0][0x5b8] ;  /* 0x00016e0000047ab9 */ /* 0x000fe20000000a00 */
[----:B------:R-:W-:Y:S01]  /*2430*/  ISETP.GE.AND P3, PT, R73, 0x1, PT ;  /* 0x000000014900780c */ /* 0x000fe20003f66270 */
[----:B------:R-:W-:Y:S01]  /*2440*/  IMAD.WIDE.U32 R8, R2, UR4, R8 ;  /* 0x0000000402087c25 */ /* 0x000fe2000f8e0008 */
[----:B------:R-:W-:Y:S02]  /*2450*/  BSSY B1, `(.L_x_38) ;  /* 0x000000e000017945 */ /* 0x000fe40003800000 */
[----:B------:R-:W-:Y:S01]  /*2460*/  ISETP.LT.OR P1, PT, R72, 0x1, !P3 ;  /* 0x000000014800780c */ /* 0x000fe20005f21670 */
[----:B------:R-:W-:Y:S01]  /*2470*/  IMAD R3, R71, UR4, RZ ;  /* 0x0000000447037c24 */ /* 0x000fe2000f8e02ff */
[----:B------:R-:W1:Y:S01]  /*2480*/  LDC.64 R20, c[0x0][0x5a8] ;  /* 0x00016a00ff147b82 */ /* 0x000e620000000a00 */
[----:B------:R-:W-:Y:S02]  /*2490*/  IADD3 R10, P0, R22, R8, RZ ;  /* 0x00000008160a7210 */ /* 0x000fe40007f1e0ff */
[----:B------:R-:W-:-:S05]  /*24a0*/  IMAD R3, R2, UR5, R3 ;  /* 0x0000000502037c24 */ /* 0x000fca000f8e0203 */
[----:B------:R-:W-:Y:S01]  /*24b0*/  IADD3.X R11, R70, R9, R3, P0, !PT ;  /* 0x00000009460b7210 */ /* 0x000fe200007fe403 */
[-C--:B0-----:R-:W-:Y:S02]  /*24c0*/  IMAD R0, R13, R14.reuse, RZ ;  /* 0x0000000e0d007224 */ /* 0x081fe400078e02ff */
[----:B------:R-:W-:-:S04]  /*24d0*/  IMAD.WIDE.U32 R2, R12, R14, R10 ;  /* 0x0000000e0c027225 */ /* 0x000fc800078e000a */
[----:B------:R-:W-:Y:S01]  /*24e0*/  IMAD R19, R12, R15, R0 ;  /* 0x0000000f0c137224 */ /* 0x000fe200078e0200 */
[----:B-1----:R-:W-:-:S04]  /*24f0*/  IADD3 R2, P0, R2, R20, RZ ;  /* 0x0000001402027210 */ /* 0x002fc80007f1e0ff */
[----:B------:R-:W-:Y:S01]  /*2500*/  IADD3.X R3, R21, R3, R19, P0, !PT ;  /* 0x0000000315037210 */ /* 0x000fe200007fe413 */
[----:B------:R-:W-:Y:S08]  /*2510*/  @P1 BRA `(.L_x_39) ;  /* 0x0000000000041947 */ /* 0x000ff00003800000 */
[----:B------:R0:W5:Y:S02]  /*2520*/  LDG.E.U8 R68, desc[UR36][R2.64] ;  /* 0x0000002402447981 */ /* 0x000164000c1e1100 */
.L_x_39:
[----:B------:R-:W-:Y:S05]  /*2530*/  BSYNC B1 ;  /* 0x0000000000017941 */ /* 0x000fea0003800000 */
.L_x_38:
[----:B-----5:R-:W-:Y:S01]  /*2540*/  LOP3.LUT R0, R68, 0xffff, RZ, 0xc0, !PT ;  /* 0x0000ffff44007812 */ /* 0x020fe200078ec0ff */
[C---:B------:R-:W-:Y:S01]  /*2550*/  IMAD.SHL.U32 R8, R14.reuse, 0x8, RZ ;  /* 0x000000080e087824 */ /* 0x040fe200078e00ff */
[----:B------:R-:W-:Y:S01]  /*2560*/  SHF.L.U64.HI R9, R14, 0x3, R15 ;  /* 0x000000030e097819 */ /* 0x000fe2000001020f */
[----:B------:R-:W-:Y:S01]  /*2570*/  BSSY B1, `(.L_x_40) ;  /* 0x000000e000017945 */ /* 0x000fe20003800000 */
[----:B------:R-:W-:Y:S02]  /*2580*/  PRMT R0, R0, 0x8880, RZ ;  /* 0x0000888000007816 */ /* 0x000fe400000000ff */
[----:B------:R-:W-:Y:S01]  /*2590*/  ISETP.GE.AND P2, PT, R73, 0x2, PT ;  /* 0x000000024900780c */ /* 0x000fe20003f46270 */
[----:B------:R-:W-:-:S03]  /*25a0*/  IMAD.WIDE.U32 R8, R12, R14, R8 ;  /* 0x0000000e0c087225 */ /* 0x000fc600078e0008 */
[----:B------:R-:W-:Y:S01]  /*25b0*/  ISETP.LT.OR P0, PT, R72, 0x1, !P2 ;  /* 0x000000014800780c */ /* 0x000fe20005701670 */
[----:B------:R-:W-:Y:S01]  /*25c0*/  IMAD R13, R0, R59, RZ ;  /* 0x0000003b000d7224 */ /* 0x000fe200078e02ff */
[----:B------:R-:W-:Y:S01]  /*25d0*/  IADD3 R8, P4, P5, R10, R20, R8 ;  /* 0x000000140a087210 */ /* 0x000fe20007d9e008 */
[----:B------:R-:W-:Y:S02]  /*25e0*/  IMAD.IADD R12, R19, 0x1, R9 ;  /* 0x00000001130c7824 */ /* 0x000fe400078e0209 */
[----:B------:R-:W-:-:S05]  /*25f0*/  @!P1 IMAD R15, R24, R58, R13 ;  /* 0x0000003a180f9224 */ /* 0x000fca00078e020d */
[----:B------:R1:W-:Y:S03]  /*2600*/  @!P1 STG.E.U8 desc[UR36][R6.64], R15 ;  /* 0x0000000f06009986 */ /* 0x0003e6000c101124 */
[----:B------:R-:W-:Y:S05]  /*2610*/  @P0 BRA `(.L_x_41) ;  /* 0x00000000000c0947 */ /* 0x000fea0003800000 */
[----:B------:R-:W2:Y:S02]  /*2620*/  LDG.E.U8 R68, desc[UR36][R2.64+0x1] ;  /* 0x0000012402447981 */ /* 0x000ea4000c1e1100 */
[----:B--2---:R-:W-:-:S05]  /*2630*/  PRMT R0, R68, 0x8880, RZ ;  /* 0x0000888044007816 */ /* 0x004fca00000000ff */
[----:B------:R-:W-:-:S07]  /*2640*/  IMAD R13, R0, R59, RZ ;  /* 0x0000003b000d7224 */ /* 0x000fce00078e02ff */
.L_x_41:
[----:B------:R-:W-:Y:S05]  /*2650*/  BSYNC B1 ;  /* 0x0000000000017941 */ /* 0x000fea0003800000 */
.L_x_40:
[C---:B------:R-:W-:Y:S01]  /*2660*/  ISETP.LT.OR P3, PT, R72.reuse, 0x9, !P3 ;  /* 0x000000094800780c */ /* 0x040fe20005f61670 */
[----:B------:R-:W-:Y:S01]  /*2670*/  @!P0 IMAD R25, R25, R58, R13 ;  /* 0x0000003a19198224 */ /* 0x000fe200078e020d */
[----:B------:R-:W-:Y:S01]  /*2680*/  ISETP.GE.AND P1, PT, R73, 0x9, PT ;  /* 0x000000094900780c */ /* 0x000fe20003f26270 */
[----:B------:R-:W-:Y:S01]  /*2690*/  BSSY B1, `(.L_x_42) ;  /* 0x000000b000017945 */ /* 0x000fe20003800000 */
[----:B------:R-:W-:Y:S02]  /*26a0*/  IADD3.X R9, R11, R21, R12, P4, P5 ;  /* 0x000000150b097210 */ /* 0x000fe400027ea40c */
[----:B------:R2:W-:Y:S01]  /*26b0*/  @!P0 STG.E.U8 desc[UR36][R6.64+0x1], R25 ;  /* 0x0000011906008986 */ /* 0x0005e2000c101124 */
[----:B------:R-:W-:Y:S02]  /*26c0*/  ISETP.GE.AND P0, PT, R73, 0xa, PT ;  /* 0x0000000a4900780c */ /* 0x000fe40003f06270 */
[C---:B------:R-:W-:Y:S02]  /*26d0*/  ISETP.LT.OR P2, PT, R72.reuse, 0x9, !P2 ;  /* 0x000000094800780c */ /* 0x040fe40005741670 */
[----:B------:R-:W-:-:S02]  /*26e0*/  ISETP.LT.OR P5, PT, R72, 0x1, !P1 ;  /* 0x000000014800780c */ /* 0x000fc40004fa1670 */
[----:B------:R-:W-:Y:S01]  /*26f0*/  ISETP.LT.OR P4, PT, R72, 0x1, !P0 ;  /* 0x000000014800780c */ /* 0x000fe20004781670 */
[----:B------:R-:W-:-:S12]  /*2700*/  @P3 BRA `(.L_x_43) ;  /* 0x00000000000c3947 */ /* 0x000fd80003800000 */
[----:B------:R-:W3:Y:S02]  /*2710*/  LDG.E.U8 R68, desc[UR36][R8.64] ;  /* 0x0000002408447981 */ /* 0x000ee4000c1e1100 */
[----:B---3--:R-:W-:-:S05]  /*2720*/  PRMT R0, R68, 0x8880, RZ ;  /* 0x0000888044007816 */ /* 0x008fca00000000ff */
[----:B------:R-:W-:-:S07]  /*2730*/  IMAD R13, R0, R59, RZ ;  /* 0x0000003b000d7224 */ /* 0x000fce00078e02ff */
.L_x_43:
[----:B------:R-:W-:Y:S05]  /*2740*/  BSYNC B1 ;  /* 0x0000000000017941 */ /* 0x000fea0003800000 */
.L_x_42:
[----:B------:R-:W-:Y:S01]  /*2750*/  @!P3 IMAD R11, R26, R58, R13 ;  /* 0x0000003a1a0bb224 */ /* 0x000fe200078e020d */
[----:B------:R-:W-:Y:S04]  /*2760*/  BSSY B1, `(.L_x_44) ;  /* 0x0000006000017945 */ /* 0x000fe80003800000 */
[----:B------:R3:W-:Y:S01]  /*2770*/  @!P3 STG.E.U8 desc[UR36][R4.64], R11 ;  /* 0x0000000b0400b986 */ /* 0x0007e2000c101124 */
[----:B------:R-:W-:Y:S05]  /*2780*/  @P2 BRA `(.L_x_45) ;  /* 0x00000000000c2947 */ /* 0x000fea0003800000 */
[----:B------:R-:W4:Y:S02]  /*2790*/  LDG.E.U8 R68, desc[UR36][R8.64+0x1] ;  /* 0x0000012408447981 */ /* 0x000f24000c1e1100 */
[----:B----4-:R-:W-:-:S05]  /*27a0*/  PRMT R0, R68, 0x8880, RZ ;  /* 0x0000888044007816 */ /* 0x010fca00000000ff */
[----:B------:R-:W-:-:S07]  /*27b0*/  IMAD R13, R0, R59, RZ ;  /* 0x0000003b000d7224 */ /* 0x000fce00078e02ff */
.L_x_45:
[----:B------:R-:W-:Y:S05]  /*27c0*/  BSYNC B1 ;  /* 0x0000000000017941 */ /* 0x000fea0003800000 */
.L_x_44:
[----:B------:R-:W-:Y:S01]  /*27d0*/  @!P2 IMAD R27, R27, R58, R13 ;  /* 0x0000003a1b1ba224 */ /* 0x000fe200078e020d */
[----:B------:R-:W-:Y:S04]  /*27e0*/  BSSY B1, `(.L_x_46) ;  /* 0x0000006000017945 */ /* 0x000fe80003800000 */
[----:B------:R4:W-:Y:S01]  /*27f0*/  @!P2 STG.E.U8 desc[UR36][R4.64+0x1], R27 ;  /* 0x0000011b0400a986 */ /* 0x0009e2000c101124 */
[----:B------:R-:W-:Y:S05]  /*2800*/  @P5 BRA `(.L_x_47) ;  /* 0x00000000000c5947 */ /* 0x000fea0003800000 */
[----:B------:R-:W5:Y:S02]  /*2810*/  LDG.E.U8 R68, desc[UR36][R2.64+0x8] ;  /* 0x0000082402447981 */ /* 0x000f64000c1e1100 */
[----:B-----5:R-:W-:-:S05]  /*2820*/  PRMT R0, R68, 0x8880, RZ ;  /* 0x0000888044007816 */ /* 0x020fca00000000ff */
[----:B------:R-:W-:-:S07]  /*2830*/  IMAD R13, R0, R59, RZ ;  /* 0x0000003b000d7224 */ /* 0x000fce00078e02ff */
.L_x_47:
[----:B------:R-:W-:Y:S05]  /*2840*/  BSYNC B1 ;  /* 0x0000000000017941 */ /* 0x000fea0003800000 */
.L_x_46:
[----:B---3--:R-:W-:Y:S01]  /*2850*/  @!P5 IMAD R11, R28, R58, R13 ;  /* 0x0000003a1c0bd224 */ /* 0x008fe200078e020d */
[----:B------:R-:W-:Y:S04]  /*2860*/  BSSY B1, `(.L_x_48) ;  /* 0x0000006000017945 */ /* 0x000fe80003800000 */
[----:B------:R3:W-:Y:S01]  /*2870*/  @!P5 STG.E.U8 desc[UR36][R6.64+0x8], R11 ;  /* 0x0000080b0600d986 */ /* 0x0007e2000c101124 */
[----:B------:R-:W-:Y:S05]  /*2880*/  @P4 BRA `(.L_x_49) ;  /* 0x00000000000c4947 */ /* 0x000fea0003800000 */
[----:B------:R-:W5:Y:S02]  /*2890*/  LDG.E.U8 R68, desc[UR36][R2.64+0x9] ;  /* 0x0000092402447981 */ /* 0x000f64000c1e1100 */
[----:B-----5:R-:W-:-:S05]  /*28a0*/  PRMT R0, R68, 0x8880, RZ ;  /* 0x0000888044007816 */ /* 0x020fca00000000ff */
[----:B------:R-:W-:-:S07]  /*28b0*/  IMAD R13, R0, R59, RZ ;  /* 0x0000003b000d7224 */ /* 0x000fce00078e02ff */
.L_x_49:
[----:B------:R-:W-:Y:S05]  /*28c0*/  BSYNC B1 ;  /* 0x0000000000017941 */ /* 0x000fea0003800000 */
.L_x_48:
[C---:B------:R-:W-:Y:S01]  /*28d0*/  ISETP.LT.OR P1, PT, R72.reuse, 0x9, !P1 ;  /* 0x000000094800780c */ /* 0x040fe20004f21670 */
[----:B------:R-:W-:Y:S01]  /*28e0*/  @!P4 IMAD R29, R29, R58, R13 ;  /* 0x0000003a1d1dc224 */ /* 0x000fe200078e020d */
[C---:B------:R-:W-:Y:S01]  /*28f0*/  ISETP.GE.AND P3, PT, R73.reuse, 0x11, PT ;  /* 0x000000114900780c */ /* 0x040fe20003f66270 */
[----:B------:R-:W-:Y:S01]  /*2900*/  BSSY B1, `(.L_x_50) ;  /* 0x000000a000017945 */ /* 0x000fe20003800000 */
[----:B------:R-:W-:Y:S02]  /*2910*/  ISETP.GE.AND P2, PT, R73, 0x12, PT ;  /* 0x000000124900780c */ /* 0x000fe40003f46270 */
[----:B------:R0:W-:Y:S01]  /*2920*/  @!P4 STG.E.U8 desc[UR36][R6.64+0x9], R29 ;  /* 0x0000091d0600c986 */ /* 0x0001e2000c101124 */
[C---:B------:R-:W-:Y:S02]  /*2930*/  ISETP.LT.OR P0, PT, R72.reuse, 0x9, !P0 ;  /* 0x000000094800780c */ /* 0x040fe40004701670 */
[C---:B------:R-:W-:Y:S02]  /*2940*/  ISETP.LT.OR P5, PT, R72.reuse, 0x1, !P3 ;  /* 0x000000014800780c */ /* 0x040fe40005fa1670 */
[----:B------:R-:W-:-:S02]  /*2950*/  ISETP.LT.OR P4, PT, R72, 0x1, !P2 ;  /* 0x000000014800780c */ /* 0x000fc40005781670 */
[----:B------:R-:W-:Y:S11]  /*2960*/  @P1 BRA `(.L_x_51) ;  /* 0x00000000000c1947 */ /* 0x000ff60003800000 */
[----:B------:R-:W5:Y:S02]  /*2970*/  LDG.E.U8 R68, desc[UR36][R8.64+0x8] ;  /* 0x0000082408447981 */ /* 0x000f64000c1e1100 */
[----:B-----5:R-:W-:-:S05]  /*2980*/  PRMT R0, R68, 0x8880, RZ ;  /* 0x0000888044007816 */ /* 0x020fca00000000ff */
[----:B------:R-:W-:-:S07]  /*2990*/  IMAD R13, R0, R59, RZ ;  /* 0x0000003b000d7224 */ /* 0x000fce00078e02ff */
.L_x_51:
[----:B------:R-:W-:Y:S05]  /*29a0*/  BSYNC B1 ;  /* 0x0000000000017941 */ /* 0x000fea0003800000 */
.L_x_50:
[----:B---3--:R-:W-:Y:S01]  /*29b0*/  @!P1 IMAD R11, R30, R58, R13 ;  /* 0x0000003a1e0b9224 */ /* 0x008fe200078e020d */
[----:B------:R-:W-:Y:S04]  /*29c0*/  BSSY B1, `(.L_x_52) ;  /* 0x0000006000017945 */ /* 0x000fe80003800000 */
[----:B------:R3:W-:Y:S01]  /*29d0*/  @!P1 STG.E.U8 desc[UR36][R4.64+0x8], R11 ;  /* 0x0000080b04009986 */ /* 0x0007e2000c101124 */
[----:B------:R-:W-:Y:S05]  /*29e0*/  @P0 BRA `(.L_x_53) ;  /* 0x00000000000c0947 */ /* 0x000fea0003800000 */
[----:B------:R-:W5:Y:S02]  /*29f0*/  LDG.E.U8 R68, desc[UR36][R8.64+0x9] ;  /* 0x0000092408447981 */ /* 0x000f64000c1e1100 */
[----:B-----5:R-:W-:-:S05]  /*2a00*/  PRMT R0, R68, 0x8880, RZ ;  /* 0x0000888044007816 */ /* 0x020fca00000000ff */
[----:B------:R-:W-:-:S07]  /*2a10*/  IMAD R13, R0, R59, RZ ;  /* 0x0000003b000d7224 */ /* 0x000fce00078e02ff */
.L_x_53:
[----:B------:R-:W-:Y:S05]  /*2a20*/  BSYNC B1 ;  /* 0x0000000000017941 */ /* 0x000fea0003800000 */
.L_x_52:
[----:B------:R-:W-:Y:S01]  /*2a30*/  @!P0 IMAD R31, R31, R58, R13 ;  /* 0x0000003a1f1f8224 */ /* 0x000fe200078e020d */
[----:B------:R-:W-:Y:S04]  /*2a40*/  BSSY B1, `(.L_x_54) ;  /* 0x0000006000017945 */ /* 0x000fe80003800000 */
[----:B------:R0:W-:Y:S01]  /*2a50*/  @!P0 STG.E.U8 desc[UR36][R4.64+0x9], R31 ;  /* 0x0000091f04008986 */ /* 0x0001e2000c101124 */
[----:B------:R-:W-:Y:S05]  /*2a60*/  @P5 BRA `(.L_x_55) ;  /* 0x00000000000c5947 */ /* 0x000fea0003800000 */
[----:B------:R-:W5:Y:S02]  /*2a70*/  LDG.E.U8 R68, desc[UR36][R2.64+0x10] ;  /* 0x0000102402447981 */ /* 0x000f64000c1e1100 */
[----:B-----5:R-:W-:-:S05]  /*2a80*/  PRMT R0, R68, 0x8880, RZ ;  /* 0x0000888044007816 */ /* 0x020fca00000000ff */
[----:B------:R-:W-:-:S07]  /*2a90*/  IMAD R13, R0, R59, RZ ;  /* 0x0000003b000d7224 */ /* 0x000fce00078e02ff */
.L_x_55:
[----:B------:R-:W-:Y:S05]  /*2aa0*/  BSYNC B1 ;  /* 0x0000000000017941 */ /* 0x000fea0003800000 */
.L_x_54:
[----:B---3--:R-:W-:Y:S01]  /*2ab0*/  @!P5 IMAD R11, R32, R58, R13 ;  /* 0x0000003a200bd224 */ /* 0x008fe200078e020d */
[----:B------:R-:W-:Y:S04]  /*2ac0*/  BSSY B1, `(.L_x_56) ;  /* 0x0000006000017945 */ /* 0x000fe80003800000 */
[----:B------:R3:W-:Y:S01]  /*2ad0*/  @!P5 STG.E.U8 desc[UR36][R6.64+0x10], R11 ;  /* 0x0000100b0600d986 */ /* 0x0007e2000c101124 */
[----:B------:R-:W-:Y:S05]  /*2ae0*/  @P4 BRA `(.L_x_57) ;  /* 0x00000000000c4947 */ /* 0x000fea0003800000 */
[----:B------:R-:W5:Y:S02]  /*2af0*/  LDG.E.U8 R68, desc[UR36][R2.64+0x11] ;  /* 0x0000112402447981 */ /* 0x000f64000c1e1100 */
[----:B-----5:R-:W-:-:S05]  /*2b00*/  PRMT R0, R68, 0x8880, RZ ;  /* 0x0000888044007816 */ /* 0x020fca00000000ff */
[----:B------:R-:W-:-:S07]  /*2b10*/  IMAD R13, R0, R59, RZ ;  /* 0x0000003b000d7224 */ /* 0x000fce00078e02ff */
.L_x_57:
[----:B------:R-:W-:Y:S05]  /*2b20*/  BSYNC B1 ;  /* 0x0000000000017941 */ /* 0x000fea0003800000 */
.L_x_56:
        /* <DEDUP_REMOVED lines=13> */
.L_x_59:
[----:B------:R-:W-:Y:S05]  /*2c00*/  BSYNC B1 ;  /* 0x0000000000017941 */ /* 0x000fea0003800000 */
.L_x_58:
[----:B---3--:R-:W-:Y:S01]  /*2c10*/  @!P3 IMAD R11, R34, R58, R13 ;  /* 0x0000003a220bb224 */ /* 0x008fe200078e020d */
[----:B------:R-:W-:Y:S04]  /*2c20*/  BSSY B1, `(.L_x_60) ;  /* 0x0000006000017945 */ /* 0x000fe80003800000 */
[----:B------:R3:W-:Y:S01]  /*2c30*/  @!P3 STG.E.U8 desc[UR36][R4.64+0x10], R11 ;  /* 0x0000100b0400b986 */ /* 0x0007e2000c101124 */
[----:B------:R-:W-:Y:S05]  /*2c40*/  @P2 BRA `(.L_x_61) ;  /* 0x00000000000c2947 */ /* 0x000fea0003800000 */
[----:B------:R-:W5:Y:S02]  /*2c50*/  LDG.E.U8 R68, desc[UR36][R8.64+0x11] ;  /* 0x0000112408447981 */ /* 0x000f64000c1e1100 */
[----:B-----5:R-:W-:-:S05]  /*2c60*/  PRMT R0, R68, 0x8880, RZ ;  /* 0x0000888044007816 */ /* 0x020fca00000000ff */
[----:B------:R-:W-:-:S07]  /*2c70*/  IMAD R13, R0, R59, RZ ;  /* 0x0000003b000d7224 */ /* 0x000fce00078e02ff */
.L_x_61:
[----:B------:R-:W-:Y:S05]  /*2c80*/  BSYNC B1 ;  /* 0x0000000000017941 */ /* 0x000fea0003800000 */
.L_x_60:
[----:B------:R-:W-:Y:S01]  /*2c90*/  @!P2 IMAD R35, R35, R58, R13 ;  /* 0x0000003a2323a224 */ /* 0x000fe200078e020d */
[----:B------:R-:W-:Y:S04]  /*2ca0*/  BSSY B1, `(.L_x_62) ;  /* 0x0000006000017945 */ /* 0x000fe80003800000 */
[----:B------:R0:W-:Y:S01]  /*2cb0*/  @!P2 STG.E.U8 desc[UR36][R4.64+0x11], R35 ;  /* 0x000011230400a986 */ /* 0x0001e2000c101124 */
[----:B------:R-:W-:Y:S05]  /*2cc0*/  @P5 BRA `(.L_x_63) ;  /* 0x00000000000c5947 */ /* 0x000fea0003800000 */
[----:B------:R-:W5:Y:S02]  /*2cd0*/  LDG.E.U8 R68, desc[UR36][R2.64+0x18] ;  /* 0x0000182402447981 */ /* 0x000f64000c1e1100 */
[----:B-----5:R-:W-:-:S05]  /*2ce0*/  PRMT R0, R68, 0x8880, RZ ;  /* 0x0000888044007816 */ /* 0x020fca00000000ff */
[----:B------:R-:W-:-:S07]  /*2cf0*/  IMAD R13, R0, R59, RZ ;  /* 0x0000003b000d7224 */ /* 0x000fce00078e02ff */
.L_x_63:
[----:B------:R-:W-:Y:S05]  /*2d00*/  BSYNC B1 ;  /* 0x0000000000017941 */ /* 0x000fea0003800000 */
.L_x_62:
[----:B---3--:R-:W-:Y:S01]  /*2d10*/  @!P5 IMAD R11, R36, R58, R13 ;  /* 0x0000003a240bd224 */ /* 0x008fe200078e020d */
[----:B------:R-:W-:Y:S04]  /*2d20*/  BSSY B1, `(.L_x_64) ;  /* 0x0000006000017945 */ /* 0x000fe80003800000 */
[----:B------:R3:W-:Y:S01]  /*2d30*/  @!P5 STG.E.U8 desc[UR36][R6.64+0x18], R11 ;  /* 0x0000180b0600d986 */ /* 0x0007e2000c101124 */
[----:B------:R-:W-:Y:S05]  /*2d40*/  @P4 BRA `(.L_x_65) ;  /* 0x00000000000c4947 */ /* 0x000fea0003800000 */
[----:B------:R-:W5:Y:S02]  /*2d50*/  LDG.E.U8 R68, desc[UR36][R2.64+0x19] ;  /* 0x0000192402447981 */ /* 0x000f64000c1e1100 */
[----:B-----5:R-:W-:-:S05]  /*2d60*/  PRMT R0, R68, 0x8880, RZ ;  /* 0x0000888044007816 */ /* 0x020fca00000000ff */
[----:B------:R-:W-:-:S07]  /*2d70*/  IMAD R13, R0, R59, RZ ;  /* 0x0000003b000d7224 */ /* 0x000fce00078e02ff */
.L_x_65:
[----:B------:R-:W-:Y:S05]  /*2d80*/  BSYNC B1 ;  /* 0x0000000000017941 */ /* 0x000fea0003800000 */
.L_x_64:
        /* <DEDUP_REMOVED lines=13> */
.L_x_67:
[----:B------:R-:W-:Y:S05]  /*2e60*/  BSYNC B1 ;  /* 0x0000000000017941 */ /* 0x000fea0003800000 */
.L_x_66:
[----:B---3--:R-:W-:Y:S01]  /*2e70*/  @!P1 IMAD R11, R38, R58, R13 ;  /* 0x0000003a260b9224 */ /* 0x008fe200078e020d */
[----:B------:R-:W-:Y:S04]  /*2e80*/  BSSY B1, `(.L_x_68) ;  /* 0x0000006000017945 */ /* 0x000fe80003800000 */
[----:B------:R3:W-:Y:S01]  /*2e90*/  @!P1 STG.E.U8 desc[UR36][R4.64+0x18], R11 ;  /* 0x0000180b04009986 */ /* 0x0007e2000c101124 */
[----:B------:R-:W-:Y:S05]  /*2ea0*/  @P4 BRA `(.L_x_69) ;  /* 0x00000000000c4947 */ /* 0x000fea0003800000 */
[----:B------:R-:W5:Y:S02]  /*2eb0*/  LDG.E.U8 R68, desc[UR36][R8.64+0x19] ;  /* 0x0000192408447981 */ /* 0x000f64000c1e1100 */
[----:B-----5:R-:W-:-:S05]  /*2ec0*/  PRMT R0, R68, 0x8880, RZ ;  /* 0x0000888044007816 */ /* 0x020fca00000000ff */
[----:B------:R-:W-:-:S07]  /*2ed0*/  IMAD R13, R0, R59, RZ ;  /* 0x0000003b000d7224 */ /* 0x000fce00078e02ff */
.L_x_69:
[----:B------:R-:W-:Y:S05]  /*2ee0*/  BSYNC B1 ;  /* 0x0000000000017941 */ /* 0x000fea0003800000 */
.L_x_68:
[----:B------:R-:W-:Y:S01]  /*2ef0*/  @!P4 IMAD R39, R39, R58, R13 ;  /* 0x0000003a2727c224 */ /* 0x000fe200078e020d */
[----:B------:R-:W-:Y:S04]  /*2f00*/  BSSY B1, `(.L_x_70) ;  /* 0x0000006000017945 */ /* 0x000fe80003800000 */
[----:B------:R0:W-:Y:S01]  /*2f10*/  @!P4 STG.E.U8 desc[UR36][R4.64+0x19], R39 ;  /* 0x000019270400c986 */ /* 0x0001e2000c101124 */
[----:B------:R-:W-:Y:S05]  /*2f20*/  @P5 BRA `(.L_x_71) ;  /* 0x00000000000c5947 */ /* 0x000fea0003800000 */
[----:B------:R-:W5:Y:S02]  /*2f30*/  LDG.E.U8 R68, desc[UR36][R2.64+0x20] ;  /* 0x0000202402447981 */ /* 0x000f64000c1e1100 */
[----:B-----5:R-:W-:-:S05]  /*2f40*/  PRMT R0, R68, 0x8880, RZ ;  /* 0x0000888044007816 */ /* 0x020fca00000000ff */
[----:B------:R-:W-:-:S07]  /*2f50*/  IMAD R13, R0, R59, RZ ;  /* 0x0000003b000d7224 */ /* 0x000fce00078e02ff */
.L_x_71:
[----:B------:R-:W-:Y:S05]  /*2f60*/  BSYNC B1 ;  /* 0x0000000000017941 */ /* 0x000fea0003800000 */
.L_x_70:
[----:B---3--:R-:W-:Y:S01]  /*2f70*/  @!P5 IMAD R11, R40, R58, R13 ;  /* 0x0000003a280bd224 */ /* 0x008fe200078e020d */
[----:B------:R-:W-:Y:S04]  /*2f80*/  BSSY B1, `(.L_x_72) ;  /* 0x0000006000017945 */ /* 0x000fe80003800000 */
[----:B------:R3:W-:Y:S01]  /*2f90*/  @!P5 STG.E.U8 desc[UR36][R6.64+0x20], R11 ;  /* 0x0000200b0600d986 */ /* 0x0007e2000c101124 */
[----:B------:R-:W-:Y:S05]  /*2fa0*/  @P0 BRA `(.L_x_73) ;  /* 0x00000000000c0947 */ /* 0x000fea0003800000 */
[----:B------:R-:W5:Y:S02]  /*2fb0*/  LDG.E.U8 R68, desc[UR36][R2.64+0x21] ;  /* 0x0000212402447981 */ /* 0x000f64000c1e1100 */
[----:B-----5:R-:W-:-:S05]  /*2fc0*/  PRMT R0, R68, 0x8880, RZ ;  /* 0x0000888044007816 */ /* 0x020fca00000000ff */
[----:B------:R-:W-:-:S07]  /*2fd0*/  IMAD R13, R0, R59, RZ ;  /* 0x0000003b000d7224 */ /* 0x000fce00078e02ff */
.L_x_73:
[----:B------:R-:W-:Y:S05]  /*2fe0*/  BSYNC B1 ;  /* 0x0000000000017941 */ /* 0x000fea0003800000 */
.L_x_72:
        /* <DEDUP_REMOVED lines=13> */
.L_x_75:
[----:B------:R-:W-:Y:S05]  /*30c0*/  BSYNC B1 ;  /* 0x0000000000017941 */ /* 0x000fea0003800000 */
.L_x_74:
[----:B---3--:R-:W-:Y:S01]  /*30d0*/  @!P3 IMAD R11, R42, R58, R13 ;  /* 0x0000003a2a0bb224 */ /* 0x008fe200078e020d */
[----:B------:R-:W-:Y:S04]  /*30e0*/  BSSY B1, `(.L_x_76) ;  /* 0x0000006000017945 */ /* 0x000fe80003800000 */
[----:B------:R3:W-:Y:S01]  /*30f0*/  @!P3 STG.E.U8 desc[UR36][R4.64+0x20], R11 ;  /* 0x0000200b0400b986 */ /* 0x0007e2000c101124 */
[----:B------:R-:W-:Y:S05]  /*3100*/  @P2 BRA `(.L_x_77) ;  /* 0x00000000000c2947 */ /* 0x000fea0003800000 */
[----:B------:R-:W5:Y:S02]  /*3110*/  LDG.E.U8 R68, desc[UR36][R8.64+0x21] ;  /* 0x0000212408447981 */ /* 0x000f64000c1e1100 */
[----:B-----5:R-:W-:-:S05]  /*3120*/  PRMT R0, R68, 0x8880, RZ ;  /* 0x0000888044007816 */ /* 0x020fca00000000ff */
[----:B------:R-:W-:-:S07]  /*3130*/  IMAD R13, R0, R59, RZ ;  /* 0x0000003b000d7224 */ /* 0x000fce00078e02ff */
.L_x_77:
[----:B------:R-:W-:Y:S05]  /*3140*/  BSYNC B1 ;  /* 0x0000000000017941 */ /* 0x000fea0003800000 */
.L_x_76:
[----:B------:R-:W-:Y:S01]  /*3150*/  @!P2 IMAD R43, R43, R58, R13 ;  /* 0x0000003a2b2ba224 */ /* 0x000fe200078e020d */
[----:B------:R-:W-:Y:S04]  /*3160*/  BSSY B1, `(.L_x_78) ;  /* 0x0000006000017945 */ /* 0x000fe80003800000 */
[----:B------:R0:W-:Y:S01]  /*3170*/  @!P2 STG.E.U8 desc[UR36][R4.64+0x21], R43 ;  /* 0x0000212b0400a986 */ /* 0x0001e2000c101124 */
[----:B------:R-:W-:Y:S05]  /*3180*/  @P0 BRA `(.L_x_79) ;  /* 0x00000000000c0947 */ /* 0x000fea0003800000 */
[----:B------:R-:W5:Y:S02]  /*3190*/  LDG.E.U8 R68, desc[UR36][R2.64+0x28] ;  /* 0x0000282402447981 */ /* 0x000f64000c1e1100 */
[----:B-----5:R-:W-:-:S05]  /*31a0*/  PRMT R0, R68, 0x8880, RZ ;  /* 0x0000888044007816 */ /* 0x020fca00000000ff */
[----:B------:R-:W-:-:S07]  /*31b0*/  IMAD R13, R0, R59, RZ ;  /* 0x0000003b000d7224 */ /* 0x000fce00078e02ff */
.L_x_79:
[----:B------:R-:W-:Y:S05]  /*31c0*/  BSYNC B1 ;  /* 0x0000000000017941 */ /* 0x000fea0003800000 */
.L_x_78:
[----:B---3--:R-:W-:Y:S01]  /*31d0*/  @!P0 IMAD R11, R44, R58, R13 ;  /* 0x0000003a2c0b8224 */ /* 0x008fe200078e020d */
[----:B------:R-:W-:Y:S04]  /*31e0*/  BSSY B1, `(.L_x_80) ;  /* 0x0000006000017945 */ /* 0x000fe80003800000 */
[----:B------:R3:W-:Y:S01]  /*31f0*/  @!P0 STG.E.U8 desc[UR36][R6.64+0x28], R11 ;  /* 0x0000280b06008986 */ /* 0x0007e2000c101124 */
[----:B------:R-:W-:Y:S05]  /*3200*/  @P5 BRA `(.L_x_81) ;  /* 0x00000000000c5947 */ /* 0x000fea0003800000 */
[----:B------:R-:W5:Y:S02]  /*3210*/  LDG.E.U8 R68, desc[UR36][R2.64+0x29] ;  /* 0x0000292402447981 */ /* 0x000f64000c1e1100 */
[----:B-----5:R-:W-:-:S05]  /*3220*/  PRMT R0, R68, 0x8880, RZ ;  /* 0x0000888044007816 */ /* 0x020fca00000000ff */
[----:B------:R-:W-:-:S07]  /*3230*/  IMAD R13, R0, R59, RZ ;  /* 0x0000003b000d7224 */ /* 0x000fce00078e02ff */
.L_x_81:
[----:B------:R-:W-:Y:S05]  /*3240*/  BSYNC B1 ;  /* 0x0000000000017941 */ /* 0x000fea0003800000 */
.L_x_80:
        /* <DEDUP_REMOVED lines=13> */
.L_x_83:
[----:B------:R-:W-:Y:S05]  /*3320*/  BSYNC B1 ;  /* 0x0000000000017941 */ /* 0x000fea0003800000 */
.L_x_82:
[----:B---3--:R-:W-:Y:S01]  /*3330*/  @!P4 IMAD R11, R46, R58, R13 ;  /* 0x0000003a2e0bc224 */ /* 0x008fe200078e020d */
[----:B------:R-:W-:Y:S04]  /*3340*/  BSSY B1, `(.L_x_84) ;  /* 0x0000006000017945 */ /* 0x000fe80003800000 */
[----:B------:R3:W-:Y:S01]  /*3350*/  @!P4 STG.E.U8 desc[UR36][R4.64+0x28], R11 ;  /* 0x0000280b0400c986 */ /* 0x0007e2000c101124 */
[----:B------:R-:W-:Y:S05]  /*3360*/  @P1 BRA `(.L_x_85) ;  /* 0x00000000000c1947 */ /* 0x000fea0003800000 */
[----:B------:R-:W5:Y:S02]  /*3370*/  LDG.E.U8 R68, desc[UR36][R8.64+0x29] ;  /* 0x0000292408447981 */ /* 0x000f64000c1e1100 */
[----:B-----5:R-:W-:-:S05]  /*3380*/  PRMT R0, R68, 0x8880, RZ ;  /* 0x0000888044007816 */ /* 0x020fca00000000ff */
[----:B------:R-:W-:-:S07]  /*3390*/  IMAD R13, R0, R59, RZ ;  /* 0x0000003b000d7224 */ /* 0x000fce00078e02ff */
.L_x_85:
[----:B------:R-:W-:Y:S05]  /*33a0*/  BSYNC B1 ;  /* 0x0000000000017941 */ /* 0x000fea0003800000 */
.L_x_84:
[----:B------:R-:W-:Y:S01]  /*33b0*/  @!P1 IMAD R47, R47, R58, R13 ;  /* 0x0000003a2f2f9224 */ /* 0x000fe200078e020d */
[----:B------:R-:W-:Y:S04]  /*33c0*/  BSSY B1, `(.L_x_86) ;  /* 0x0000006000017945 */ /* 0x000fe80003800000 */
[----:B------:R0:W-:Y:S01]  /*33d0*/  @!P1 STG.E.U8 desc[UR36][R4.64+0x29], R47 ;  /* 0x0000292f04009986 */ /* 0x0001e2000c101124 */
[----:B------:R-:W-:Y:S05]  /*33e0*/  @P3 BRA `(.L_x_87) ;  /* 0x00000000000c3947 */ /* 0x000fea0003800000 */
[----:B------:R-:W5:Y:S02]  /*33f0*/  LDG.E.U8 R68, desc[UR36][R2.64+0x30] ;  /* 0x0000302402447981 */ /* 0x000f64000c1e1100 */
[----:B-----5:R-:W-:-:S05]  /*3400*/  PRMT R0, R68, 0x8880, RZ ;  /* 0x0000888044007816 */ /* 0x020fca00000000ff */
[----:B------:R-:W-:-:S07]  /*3410*/  IMAD R13, R0, R59, RZ ;  /* 0x0000003b000d7224 */ /* 0x000fce00078e02ff */
.L_x_87:
[----:B------:R-:W-:Y:S05]  /*3420*/  BSYNC B1 ;  /* 0x0000000000017941 */ /* 0x000fea0003800000 */
.L_x_86:
[----:B---3--:R-:W-:Y:S01]  /*3430*/  @!P3 IMAD R11, R48, R58, R13 ;  /* 0x0000003a300bb224 */ /* 0x008fe200078e020d */
[----:B------:R-:W-:Y:S04]  /*3440*/  BSSY B1, `(.L_x_88) ;  /* 0x0000006000017945 */ /* 0x000fe80003800000 */
[----:B------:R3:W-:Y:S01]  /*3450*/  @!P3 STG.E.U8 desc[UR36][R6.64+0x30], R11 ;  /* 0x0000300b0600b986 */ /* 0x0007e2000c101124 */
[----:B------:R-:W-:Y:S05]  /*3460*/  @P5 BRA `(.L_x_89) ;  /* 0x00000000000c5947 */ /* 0x000fea0003800000 */
[----:B------:R-:W5:Y:S02]  /*3470*/  LDG.E.U8 R68, desc[UR36][R2.64+0x31] ;  /* 0x0000312402447981 */ /* 0x000f64000c1e1100 */
[----:B-----5:R-:W-:-:S05]  /*3480*/  PRMT R0, R68, 0x8880, RZ ;  /* 0x0000888044007816 */ /* 0x020fca00000000ff */
[----:B------:R-:W-:-:S07]  /*3490*/  IMAD R13, R0, R59, RZ ;  /* 0x0000003b000d7224 */ /* 0x000fce00078e02ff */
.L_x_89:
[----:B------:R-:W-:Y:S05]  /*34a0*/  BSYNC B1 ;  /* 0x0000000000017941 */ /* 0x000fea0003800000 */
.L_x_88:
        /* <DEDUP_REMOVED lines=9> */
[----:B------:R-:W-:Y:S01]  /*3540*/  ISETP.LT.OR P3, PT, R72, 0x9, !P3 ;  /* 0x000000094800780c */ /* 0x000fe20005f61670 */
[----:B------:R-:W-:-:S12]  /*3550*/  @P2 BRA `(.L_x_91) ;  /* 0x00000000000c2947 */ /* 0x000fd80003800000 */
[----:B------:R-:W5:Y:S02]  /*3560*/  LDG.E.U8 R68, desc[UR36][R8.64+0x30] ;  /* 0x0000302408447981 */ /* 0x000f64000c1e1100 */
[----:B-----5:R-:W-:-:S05]  /*3570*/  PRMT R0, R68, 0x8880, RZ ;  /* 0x0000888044007816 */ /* 0x020fca00000000ff */
[----:B------:R-:W-:-:S07]  /*3580*/  IMAD R13, R0, R59, RZ ;  /* 0x0000003b000d7224 */ /* 0x000fce00078e02ff */
.L_x_91:
[----:B------:R-:W-:Y:S05]  /*3590*/  BSYNC B1 ;  /* 0x0000000000017941 */ /* 0x000fea0003800000 */
.L_x_90:
[----:B---3--:R-:W-:Y:S01]  /*35a0*/  @!P2 IMAD R11, R50, R58, R13 ;  /* 0x0000003a320ba224 */ /* 0x008fe200078e020d */
[----:B------:R-:W-:Y:S04]  /*35b0*/  BSSY B1, `(.L_x_92) ;  /* 0x0000006000017945 */ /* 0x000fe80003800000 */
[----:B------:R3:W-:Y:S01]  /*35c0*/  @!P2 STG.E.U8 desc[UR36][R4.64+0x30], R11 ;  /* 0x0000300b0400a986 */ /* 0x0007e2000c101124 */
[----:B------:R-:W-:Y:S05]  /*35d0*/  @P0 BRA `(.L_x_93) ;  /* 0x00000000000c0947 */ /* 0x000fea0003800000 */
[----:B------:R-:W5:Y:S02]  /*35e0*/  LDG.E.U8 R68, desc[UR36][R8.64+0x31] ;  /* 0x0000312408447981 */ /* 0x000f64000c1e1100 */
[----:B-----5:R-:W-:-:S05]  /*35f0*/  PRMT R0, R68, 0x8880, RZ ;  /* 0x0000888044007816 */ /* 0x020fca00000000ff */
[----:B------:R-:W-:-:S07]  /*3600*/  IMAD R13, R0, R59, RZ ;  /* 0x0000003b000d7224 */ /* 0x000fce00078e02ff */
.L_x_93:
[----:B------:R-:W-:Y:S05]  /*3610*/  BSYNC B1 ;  /* 0x0000000000017941 */ /* 0x000fea0003800000 */
.L_x_92:
[----:B------:R-:W-:Y:S01]  /*3620*/  @!P0 IMAD R51, R51, R58, R13 ;  /* 0x0000003a33338224 */ /* 0x000fe200078e020d */
[----:B------:R-:W-:Y:S04]  /*3630*/  BSSY B1, `(.L_x_94) ;  /* 0x0000006000017945 */ /* 0x000fe80003800000 */
[----:B------:R0:W-:Y:S01]  /*3640*/  @!P0 STG.E.U8 desc[UR36][R4.64+0x31], R51 ;  /* 0x0000313304008986 */ /* 0x0001e2000c101124 */
[----:B------:R-:W-:Y:S05]  /*3650*/  @P5 BRA `(.L_x_95) ;  /* 0x00000000000c5947 */ /* 0x000fea0003800000 */
[----:B------:R-:W5:Y:S02]  /*3660*/  LDG.E.U8 R68, desc[UR36][R2.64+0x38] ;  /* 0x0000382402447981 */ /* 0x000f64000c1e1100 */
[----:B-----5:R-:W-:-:S05]  /*3670*/  PRMT R0, R68, 0x8880, RZ ;  /* 0x0000888044007816 */ /* 0x020fca00000000ff */
[----:B------:R-:W-:-:S07]  /*3680*/  IMAD R13, R0, R59, RZ ;  /* 0x0000003b000d7224 */ /* 0x000fce00078e02ff */
.L_x_95:
[----:B------:R-:W-:Y:S05]  /*3690*/  BSYNC B1 ;  /* 0x0000000000017941 */ /* 0x000fea0003800000 */
.L_x_94:
[----:B---3--:R-:W-:Y:S01]  /*36a0*/  @!P5 IMAD R11, R52, R58, R13 ;  /* 0x0000003a340bd224 */ /* 0x008fe200078e020d */
[----:B------:R-:W-:Y:S04]  /*36b0*/  BSSY B1, `(.L_x_96) ;  /* 0x0000006000017945 */ /* 0x000fe80003800000 */
[----:B------:R3:W-:Y:S01]  /*36c0*/  @!P5 STG.E.U8 desc[UR36][R6.64+0x38], R11 ;  /* 0x0000380b0600d986 */ /* 0x0007e2000c101124 */
[----:B------:R-:W-:Y:S05]  /*36d0*/  @P4 BRA `(.L_x_97) ;  /* 0x00000000000c4947 */ /* 0x000fea0003800000 */
[----:B------:R-:W5:Y:S02]  /*36e0*/  LDG.E.U8 R68, desc[UR36][R2.64+0x39] ;  /* 0x0000392402447981 */ /* 0x000f64000c1e1100 */
[----:B-----5:R-:W-:-:S05]  /*36f0*/  PRMT R0, R68, 0x8880, RZ ;  /* 0x0000888044007816 */ /* 0x020fca00000000ff */
[----:B------:R-:W-:-:S07]  /*3700*/  IMAD R13, R0, R59, RZ ;  /* 0x0000003b000d7224 */ /* 0x000fce00078e02ff */
.L_x_97:
[----:B------:R-:W-:Y:S05]  /*3710*/  BSYNC B1 ;  /* 0x0000000000017941 */ /* 0x000fea0003800000 */
.L_x_96:
[----:B------:R-:W-:Y:S01]  /*3720*/  @!P4 IMAD R53, R53, R58, R13 ;  /* 0x0000003a3535c224 */ /* 0x000fe200078e020d */
[----:B------:R-:W-:Y:S04]  /*3730*/  BSSY B1, `(.L_x_98) ;  /* 0x0000006000017945 */ /* 0x000fe80003800000 */
[----:B------:R0:W-:Y:S01]  /*3740*/  @!P4 STG.E.U8 desc[UR36][R6.64+0x39], R53 ;  /* 0x000039350600c986 */ /* 0x0001e2000c101124 */
[----:B------:R-:W-:Y:S05]  /*3750*/  @P3 BRA `(.L_x_99) ;  /* 0x00000000000c3947 */ /* 0x000fea0003800000 */
[----:B------:R-:W5:Y:S02]  /*3760*/  LDG.E.U8 R68, desc[UR36][R8.64+0x38] ;  /* 0x0000382408447981 */ /* 0x000f64000c1e1100 */
[----:B-----5:R-:W-:-:S05]  /*3770*/  PRMT R0, R68, 0x8880, RZ ;  /* 0x0000888044007816 */ /* 0x020fca00000000ff */
[----:B------:R-:W-:-:S07]  /*3780*/  IMAD R13, R0, R59, RZ ;  /* 0x0000003b000d7224 */ /* 0x000fce00078e02ff */
.L_x_99:
[----:B------:R-:W-:Y:S05]  /*3790*/  BSYNC B1 ;  /* 0x0000000000017941 */ /* 0x000fea0003800000 */
.L_x_98:
[----:B0-----:R-:W-:Y:S01]  /*37a0*/  @!P3 IMAD R3, R54, R58, R13 ;  /* 0x0000003a3603b224 */ /* 0x001fe200078e020d */
[----:B------:R-:W-:Y:S01]  /*37b0*/  ISETP.LT.OR P1, PT, R72, 0x9, !P1 ;  /* 0x000000094800780c */ /* 0x000fe20004f21670 */
[----:B------:R-:W-:Y:S03]  /*37c0*/  BSSY B1, `(.L_x_100) ;  /* 0x0000006000017945 */ /* 0x000fe60003800000 */
[----:B------:R0:W-:Y:S09]  /*37d0*/  @!P3 STG.E.U8 desc[UR36][R4.64+0x38], R3 ;  /* 0x000038030400b986 */ /* 0x0001f2000c101124 */
[----:B------:R-:W-:Y:S05]  /*37e0*/  @P1 BRA `(.L_x_101) ;  /* 0x00000000000c1947 */ /* 0x000fea0003800000 */
[----:B------:R-:W5:Y:S02]  /*37f0*/  LDG.E.U8 R68, desc[UR36][R8.64+0x39] ;  /* 0x0000392408447981 */ /* 0x000f64000c1e1100 */
[----:B-----5:R-:W-:-:S05]  /*3800*/  PRMT R0, R68, 0x8880, RZ ;  /* 0x0000888044007816 */ /* 0x020fca00000000ff */
[----:B------:R-:W-:-:S07]  /*3810*/  IMAD R13, R0, R59, RZ ;  /* 0x0000003b000d7224 */ /* 0x000fce00078e02ff */
.L_x_101:
[----:B------:R-:W-:Y:S05]  /*3820*/  BSYNC B1 ;  /* 0x0000000000017941 */ /* 0x000fea0003800000 */
.L_x_100:
[----:B------:R-:W-:Y:S01]  /*3830*/  IMAD R13, R55, R58, R13 ;  /* 0x0000003a370d7224 */ /* 0x000fe200078e020d */
[----:B------:R-:W-:Y:S06]  /*3840*/  @P1 BRA `(.L_x_102) ;  /* 0x0000000400c81947 */ /* 0x000fec0003800000 */
[----:B------:R0:W-:Y:S01]  /*3850*/  STG.E.U8 desc[UR36][R4.64+0x39], R13 ;  /* 0x0000390d04007986 */ /* 0x0001e2000c101124 */
[----:B------:R-:W-:Y:S05]  /*3860*/  BRA `(.L_x_102) ;  /* 0x0000000400c07947 */ /* 0x000fea0003800000 */
.L_x_37:
[C---:B------:R-:W-:Y:S02]  /*3870*/  ISETP.GE.AND P1, PT, R73.reuse, 0x1, PT ;  /* 0x000000014900780c */ /* 0x040fe40003f26270 */
[----:B------:R-:W-:Y:S02]  /*3880*/  ISETP.GE.AND P0, PT, R73, 0x2, PT ;  /* 0x000000024900780c */ /* 0x000fe40003f06270 */
[C---:B------:R-:W-:Y:S02]  /*3890*/  ISETP.LT.OR P4, PT, R72.reuse, 0x1, !P1 ;  /* 0x000000014800780c */ /* 0x040fe40004f81670 */
[C---:B------:R-:W-:Y:S02]  /*38a0*/  ISETP.LT.OR P5, PT, R72.reuse, 0x1, !P0 ;  /* 0x000000014800780c */ /* 0x040fe400047a1670 */
[C---:B------:R-:W-:Y:S02]  /*38b0*/  ISETP.LT.OR P1, PT, R72.reuse, 0x9, !P1 ;  /* 0x000000094800780c */ /* 0x040fe40004f21670 */
[----:B------:R-:W-:-:S02]  /*38c0*/  ISETP.LT.OR P0, PT, R72, 0x9, !P0 ;  /* 0x000000094800780c */ /* 0x000fc40004701670 */
[C---:B------:R-:W-:Y:S02]  /*38d0*/  ISETP.GE.AND P3, PT, R73.reuse, 0x9, PT ;  /* 0x000000094900780c */ /* 0x040fe40003f66270 */
[----:B------:R-:W-:-:S03]  /*38e0*/  ISETP.GE.AND P2, PT, R73, 0xa, PT ;  /* 0x0000000a4900780c */ /* 0x000fc60003f46270 */
[-C--:B------:R-:W-:Y:S02]  /*38f0*/  @!P4 IMAD R3, R24, R58.reuse, RZ ;  /* 0x0000003a1803c224 */ /* 0x080fe400078e02ff */
[-C--:B------:R-:W-:Y:S02]  /*3900*/  @!P5 IMAD R25, R25, R58.reuse, RZ ;  /* 0x0000003a1919d224 */ /* 0x080fe400078e02ff */
[-C--:B------:R-:W-:Y:S01]  /*3910*/  @!P1 IMAD R9, R26, R58.reuse, RZ ;  /* 0x0000003a1a099224 */ /* 0x080fe200078e02ff */
[----:B------:R0:W-:Y:S01]  /*3920*/  @!P4 STG.E.U8 desc[UR36][R6.64], R3 ;  /* 0x000000030600c986 */ /* 0x0001e2000c101124 */
[C---:B------:R-:W-:Y:S01]  /*3930*/  ISETP.LT.OR P4, PT, R72.reuse, 0x1, !P3 ;  /* 0x000000014800780c */ /* 0x040fe20005f81670 */
[----:B------:R-:W-:Y:S02]  /*3940*/  @!P0 IMAD R27, R27, R58, RZ ;  /* 0x0000003a1b1b8224 */ /* 0x000fe400078e02ff */
[----:B------:R-:W-:Y:S01]  /*3950*/  @!P5 STG.E.U8 desc[UR36][R6.64+0x1], R25 ;  /* 0x000001190600d986 */ /* 0x000fe2000c101124 */
[----:B------:R-:W-:-:S02]  /*3960*/  ISETP.LT.OR P5, PT, R72, 0x1, !P2 ;  /* 0x000000014800780c */ /* 0x000fc400057a1670 */
[C---:B------:R-:W-:Y:S01]  /*3970*/  ISETP.LT.OR P2, PT, R72.reuse, 0x9, !P2 ;  /* 0x000000094800780c */ /* 0x040fe20005741670 */
[----:B------:R1:W-:Y:S01]  /*3980*/  @!P1 STG.E.U8 desc[UR36][R4.64], R9 ;  /* 0x0000000904009986 */ /* 0x0003e2000c101124 */
[----:B------:R-:W-:Y:S02]  /*3990*/  ISETP.LT.OR P1, PT, R72, 0x9, !P3 ;  /* 0x000000094800780c */ /* 0x000fe40005f21670 */
[C---:B------:R-:W-:Y:S01]  /*39a0*/  ISETP.GE.AND P3, PT, R73.reuse, 0x11, PT ;  /* 0x000000114900780c */ /* 0x040fe20003f66270 */
[----:B------:R-:W-:Y:S01]  /*39b0*/  @!P0 STG.E.U8 desc[UR36][R4.64+0x1], R27 ;  /* 0x0000011b04008986 */ /* 0x000fe2000c101124 */
[----:B------:R-:W-:Y:S01]  /*39c0*/  ISETP.GE.AND P0, PT, R73, 0x12, PT ;  /* 0x000000124900780c */ /* 0x000fe20003f06270 */
[----:B------:R-:W-:-:S04]  /*39d0*/  @!P4 IMAD R11, R28, R58, RZ ;  /* 0x0000003a1c0bc224 */ /* 0x000fc800078e02ff */
[-C--:B------:R-:W-:Y:S01]  /*39e0*/  @!P5 IMAD R29, R29, R58.reuse, RZ ;  /* 0x0000003a1d1dd224 */ /* 0x080fe200078e02ff */
[----:B------:R-:W-:Y:S01]  /*39f0*/  @!P4 STG.E.U8 desc[UR36][R6.64+0x8], R11 ;  /* 0x0000080b0600c986 */ /* 0x000fe2000c101124 */
[C---:B------:R-:W-:Y:S01]  /*3a00*/  ISETP.LT.OR P4, PT, R72.reuse, 0x1, !P3 ;  /* 0x000000014800780c */ /* 0x040fe20005f81670 */
[-C--:B------:R-:W-:Y:S02]  /*3a10*/  @!P2 IMAD R31, R31, R58.reuse, RZ ;  /* 0x0000003a1f1fa224 */ /* 0x080fe400078e02ff */
[----:B------:R-:W-:Y:S01]  /*3a20*/  @!P5 STG.E.U8 desc[UR36][R6.64+0x9], R29 ;  /* 0x0000091d0600d986 */ /* 0x000fe2000c101124 */
[----:B------:R-:W-:Y:S01]  /*3a30*/  ISETP.LT.OR P5, PT, R72, 0x1, !P0 ;  /* 0x000000014800780c */ /* 0x000fe200047a1670 */
[----:B0-----:R-:W-:Y:S01]  /*3a40*/  @!P1 IMAD R3, R30, R58, RZ ;  /* 0x0000003a1e039224 */ /* 0x001fe200078e02ff */
[----:B------:R-:W-:Y:S01]  /*3a50*/  ISETP.LT.OR P0, PT, R72, 0x9, !P0 ;  /* 0x000000094800780c */ /* 0x000fe20004701670 */
[----:B------:R-:W-:Y:S01]  /*3a60*/  @!P2 STG.E.U8 desc[UR36][R4.64+0x9], R31 ;  /* 0x0000091f0400a986 */ /* 0x000fe2000c101124 */
[----:B------:R-:W-:-:S03]  /*3a70*/  ISETP.GE.AND P2, PT, R73, 0x19, PT ;  /* 0x000000194900780c */ /* 0x000fc60003f46270 */
[----:B------:R0:W-:Y:S01]  /*3a80*/  @!P1 STG.E.U8 desc[UR36][R4.64+0x8], R3 ;  /* 0x0000080304009986 */ /* 0x0001e2000c101124 */
[----:B------:R-:W-:Y:S01]  /*3a90*/  ISETP.LT.OR P1, PT, R72, 0x9, !P3 ;  /* 0x000000094800780c */ /* 0x000fe20005f21670 */
[----:B-1----:R-:W-:Y:S01]  /*3aa0*/  @!P4 IMAD R9, R32, R58, RZ ;  /* 0x0000003a2009c224 */ /* 0x002fe200078e02ff */
[----:B------:R-:W-:-:S03]  /*3ab0*/  ISETP.GE.AND P3, PT, R73, 0x1a, PT ;  /* 0x0000001a4900780c */ /* 0x000fc60003f66270 */
[-C--:B------:R-:W-:Y:S01]  /*3ac0*/  @!P5 IMAD R33, R33, R58.reuse, RZ ;  /* 0x0000003a2121d224 */ /* 0x080fe200078e02ff */
[----:B------:R-:W-:Y:S01]  /*3ad0*/  @!P4 STG.E.U8 desc[UR36][R6.64+0x10], R9 ;  /* 0x000010090600c986 */ /* 0x000fe2000c101124 */
[C---:B------:R-:W-:Y:S01]  /*3ae0*/  ISETP.LT.OR P4, PT, R72.reuse, 0x1, !P3 ;  /* 0x000000014800780c */ /* 0x040fe20005f81670 */
[-C--:B------:R-:W-:Y:S01]  /*3af0*/  @!P0 IMAD R35, R35, R58.reuse, RZ ;  /* 0x0000003a23238224 */ /* 0x080fe200078e02ff */
[C---:B------:R-:W-:Y:S01]  /*3b00*/  ISETP.LT.OR P3, PT, R72.reuse, 0x9, !P3 ;  /* 0x000000094800780c */ /* 0x040fe20005f61670 */
[----:B------:R-:W-:Y:S01]  /*3b10*/  @!P5 STG.E.U8 desc[UR36][R6.64+0x11], R33 ;  /* 0x000011210600d986 */ /* 0x000fe2000c101124 */
[----:B------:R-:W-:Y:S02]  /*3b20*/  ISETP.LT.OR P5, PT, R72, 0x1, !P2 ;  /* 0x000000014800780c */ /* 0x000fe400057a1670 */
[----:B0-----:R-:W-:Y:S01]  /*3b30*/  @!P1 IMAD R3, R34, R58, RZ ;  /* 0x0000003a22039224 */ /* 0x001fe200078e02ff */
[----:B------:R-:W-:Y:S01]  /*3b40*/  @!P0 STG.E.U8 desc[UR36][R4.64+0x11], R35 ;  /* 0x0000112304008986 */ /* 0x000fe2000c101124 */
[----:B------:R-:W-:-:S02]  /*3b50*/  ISETP.LT.OR P2, PT, R72, 0x9, !P2 ;  /* 0x000000094800780c */ /* 0x000fc40005741670 */
[C---:B------:R-:W-:Y:S01]  /*3b60*/  ISETP.GE.AND P0, PT, R73.reuse, 0x21, PT ;  /* 0x000000214900780c */ /* 0x040fe20003f06270 */
[----:B------:R0:W-:Y:S01]  /*3b70*/  @!P1 STG.E.U8 desc[UR36][R4.64+0x10], R3 ;  /* 0x0000100304009986 */ /* 0x0001e2000c101124 */
[----:B------:R-:W-:Y:S01]  /*3b80*/  ISETP.GE.AND P1, PT, R73, 0x22, PT ;  /* 0x000000224900780c */ /* 0x000fe20003f26270 */
[-C--:B------:R-:W-:Y:S02]  /*3b90*/  @!P4 IMAD R37, R37, R58.reuse, RZ ;  /* 0x0000003a2525c224 */ /* 0x080fe400078e02ff */
[-C--:B------:R-:W-:Y:S02]  /*3ba0*/  @!P3 IMAD R39, R39, R58.reuse, RZ ;  /* 0x0000003a2727b224 */ /* 0x080fe400078e02ff */
[-C--:B------:R-:W-:Y:S01]  /*3bb0*/  @!P5 IMAD R11, R36, R58.reuse, RZ ;  /* 0x0000003a240bd224 */ /* 0x080fe200078e02ff */
[----:B------:R-:W-:Y:S01]  /*3bc0*/  @!P4 STG.E.U8 desc[UR36][R6.64+0x19], R37 ;  /* 0x000019250600c986 */ /* 0x000fe2000c101124 */
[C---:B------:R-:W-:Y:S02]  /*3bd0*/  ISETP.LT.OR P4, PT, R72.reuse, 0x1, !P0 ;  /* 0x000000014800780c */ /* 0x040fe40004781670 */
[C---:B------:R-:W-:Y:S01]  /*3be0*/  ISETP.LT.OR P0, PT, R72.reuse, 0x9, !P0 ;  /* 0x000000094800780c */ /* 0x040fe20004701670 */
[----:B------:R-:W-:Y:S01]  /*3bf0*/  @!P5 STG.E.U8 desc[UR36][R6.64+0x18], R11 ;  /* 0x0000180b0600d986 */ /* 0x000fe2000c101124 */
[----:B------:R-:W-:Y:S01]  /*3c00*/  ISETP.LT.OR P5, PT, R72, 0x1, !P1 ;  /* 0x000000014800780c */ /* 0x000fe20004fa1670 */
[----:B0-----:R-:W-:Y:S01]  /*3c10*/  @!P2 IMAD R3, R38, R58, RZ ;  /* 0x0000003a2603a224 */ /* 0x001fe200078e02ff */
[----:B------:R-:W-:Y:S01]  /*3c20*/  ISETP.LT.OR P1, PT, R72, 0x9, !P1 ;  /* 0x000000094800780c */ /* 0x000fe20004f21670 */
[----:B------:R-:W-:Y:S01]  /*3c30*/  @!P3 STG.E.U8 desc[UR36][R4.64+0x19], R39 ;  /* 0x000019270400b986 */ /* 0x000fe2000c101124 */
[----:B------:R-:W-:-:S03]  /*3c40*/  ISETP.GE.AND P3, PT, R73, 0x29, PT ;  /* 0x000000294900780c */ /* 0x000fc60003f66270 */
[----:B------:R0:W-:Y:S01]  /*3c50*/  @!P2 STG.E.U8 desc[UR36][R4.64+0x18], R3 ;  /* 0x000018030400a986 */ /* 0x0001e2000c101124 */
[----:B------:R-:W-:Y:S01]  /*3c60*/  ISETP.GE.AND P2, PT, R73, 0x2a, PT ;  /* 0x0000002a4900780c */ /* 0x000fe20003f46270 */
[----:B------:R-:W-:-:S04]  /*3c70*/  @!P4 IMAD R9, R40, R58, RZ ;  /* 0x0000003a2809c224 */ /* 0x000fc800078e02ff */
[-C--:B------:R-:W-:Y:S01]  /*3c80*/  @!P5 IMAD R41, R41, R58.reuse, RZ ;  /* 0x0000003a2929d224 */ /* 0x080fe200078e02ff */
[----:B------:R-:W-:Y:S01]  /*3c90*/  @!P4 STG.E.U8 desc[UR36][R6.64+0x20], R9 ;  /* 0x000020090600c986 */ /* 0x000fe2000c101124 */
[C---:B------:R-:W-:Y:S01]  /*3ca0*/  ISETP.LT.OR P4, PT, R72.reuse, 0x1, !P3 ;  /* 0x000000014800780c */ /* 0x040fe20005f81670 */
[-C--:B------:R-:W-:Y:S01]  /*3cb0*/  @!P1 IMAD R43, R43, R58.reuse, RZ ;  /* 0x0000003a2b2b9224 */ /* 0x080fe200078e02ff */
        /* <DEDUP_REMOVED lines=25> */
[----:B------:R1:W-:Y:S01]  /*3e50*/  @!P4 STG.E.U8 desc[UR36][R6.64+0x30], R9 ;  /* 0x000030090600c986 */ /* 0x0003e2000c101124 */
[C---:B------:R-:W-:Y:S01]  /*3e60*/  ISETP.LT.OR P4, PT, R72.reuse, 0x1, !P2 ;  /* 0x000000014800780c */ /* 0x040fe20005781670 */
[-C--:B------:R-:W-:Y:S01]  /*3e70*/  @!P0 IMAD R51, R51, R58.reuse, RZ ;  /* 0x0000003a33338224 */ /* 0x080fe200078e02ff */
[C---:B------:R-:W-:Y:S01]  /*3e80*/  ISETP.LT.OR P2, PT, R72.reuse, 0x9, !P2 ;  /* 0x000000094800780c */ /* 0x040fe20005741670 */
[----:B------:R2:W-:Y:S01]  /*3e90*/  @!P5 STG.E.U8 desc[UR36][R6.64+0x31], R49 ;  /* 0x000031310600d986 */ /* 0x0005e2000c101124 */
[----:B------:R-:W-:Y:S01]  /*3ea0*/  ISETP.LT.OR P5, PT, R72, 0x1, !P3 ;  /* 0x000000014800780c */ /* 0x000fe20005fa1670 */
[-C--:B0-----:R-:W-:Y:S01]  /*3eb0*/  @!P1 IMAD R3, R50, R58.reuse, RZ ;  /* 0x0000003a32039224 */ /* 0x081fe200078e02ff */
[----:B------:R-:W-:Y:S01]  /*3ec0*/  ISETP.LT.OR P3, PT, R72, 0x9, !P3 ;  /* 0x000000094800780c */ /* 0x000fe20005f61670 */
[----:B------:R2:W-:Y:S04]  /*3ed0*/  @!P0 STG.E.U8 desc[UR36][R4.64+0x31], R51 ;  /* 0x0000313304008986 */ /* 0x0005e8000c101124 */
[----:B------:R2:W-:Y:S02]  /*3ee0*/  @!P1 STG.E.U8 desc[UR36][R4.64+0x30], R3 ;  /* 0x0000300304009986 */ /* 0x0005e4000c101124 */
[----:B------:R-:W-:-:S02]  /*3ef0*/  @!P4 IMAD R11, R52, R58, RZ ;  /* 0x0000003a340bc224 */ /* 0x000fc400078e02ff */
[-C--:B-1----:R-:W-:Y:S02]  /*3f00*/  @!P2 IMAD R9, R54, R58.reuse, RZ ;  /* 0x0000003a3609a224 */ /* 0x082fe400078e02ff */
[-C--:B------:R-:W-:Y:S01]  /*3f10*/  @!P5 IMAD R53, R53, R58.reuse, RZ ;  /* 0x0000003a3535d224 */ /* 0x080fe200078e02ff */
[----:B------:R2:W-:Y:S01]  /*3f20*/  @!P4 STG.E.U8 desc[UR36][R6.64+0x38], R11 ;  /* 0x0000380b0600c986 */ /* 0x0005e2000c101124 */
[----:B------:R-:W-:-:S03]  /*3f30*/  @!P3 IMAD R55, R55, R58, RZ ;  /* 0x0000003a3737b224 */ /* 0x000fc600078e02ff */
[----:B------:R2:W-:Y:S04]  /*3f40*/  @!P5 STG.E.U8 desc[UR36][R6.64+0x39], R53 ;  /* 0x000039350600d986 */ /* 0x0005e8000c101124 */
[----:B------:R2:W-:Y:S04]  /*3f50*/  @!P2 STG.E.U8 desc[UR36][R4.64+0x38], R9 ;  /* 0x000038090400a986 */ /* 0x0005e8000c101124 */
[----:B------:R2:W-:Y:S02]  /*3f60*/  @!P3 STG.E.U8 desc[UR36][R4.64+0x39], R55 ;  /* 0x000039370400b986 */ /* 0x0005e4000c101124 */
.L_x_102:
[----:B------:R-:W-:Y:S05]  /*3f70*/  BSYNC B0 ;  /* 0x0000000000007941 */ /* 0x000fea0003800000 */
.L_x_36:
[----:B0-2---:R-:W2:Y:S01]  /*3f80*/  LDL.64 R2, [R1] ;  /* 0x0000000001027983 */ /* 0x005ea20000100a00 */
[----:B------:R-:W-:Y:S01]  /*3f90*/  ULDC.64 UR4, c[0x0][0x650] ;  /* 0x0001940000047ab9 */ /* 0x000fe20000000a00 */
[----:B------:R0:W-:Y:S01]  /*3fa0*/  SYNCS.ARRIVE.TRANS64.A1T0 RZ, [R66+UR47], RZ ;  /* 0x000000ff42ff79a7 */ /* 0x0001e2000810002f */
[----:B------:R-:W-:Y:S01]  /*3fb0*/  PRMT R0, RZ, 0x7610, R0 ;  /* 0x00007610ff007816 */ /* 0x000fe20000000000 */
[----:B------:R-:W-:Y:S02]  /*3fc0*/  IMAD.MOV.U32 R19, RZ, RZ, -0x1 ;  /* 0xffffffffff137424 */ /* 0x000fe400078e00ff */
[----:B------:R-:W-:Y:S01]  /*3fd0*/  IMAD.MOV.U32 R22, RZ, RZ, -0x1 ;  /* 0xffffffffff167424 */ /* 0x000fe200078e00ff */
[----:B--2---:R-:W-:-:S04]  /*3fe0*/  LEA R18, P0, R2, R18, 0x1 ;  /* 0x0000001202127211 */ /* 0x004fc800078008ff */
[----:B------:R-:W-:Y:S01]  /*3ff0*/  LEA.HI.X R17, R2, R17, R23, 0x1, P0 ;  /* 0x0000001102117211 */ /* 0x000fe200000f0c17 */
[----:B------:R-:W-:Y:S01]  /*4000*/  IMAD.MOV.U32 R2, RZ, RZ, -0x1 ;  /* 0xffffffffff027424 */ /* 0x000fe200078e00ff */
[----:B------:R-:W-:-:S04]  /*4010*/  ISETP.GE.U32.AND P0, PT, R18, UR4, PT ;  /* 0x0000000412007c0c */ /* 0x000fc8000bf06070 */
[----:B------:R-:W-:-:S13]  /*4020*/  ISETP.GE.U32.AND.EX P0, PT, R17, UR5, PT, P0 ;  /* 0x0000000511007c0c */ /* 0x000fda000bf06100 */
[----:B0-----:R-:W-:Y:S05]  /*4030*/  @P0 BRA `(.L_x_103) ;  /* 0x0000000400700947 */ /* 0x001fea0003800000 */
[----:B------:R-:W0:Y:S01]  /*4040*/  S2R R10, SR_CTAID.X ;  /* 0x00000000000a7919 */ /* 0x000e220000002500 */
[----:B------:R-:W2:Y:S01]  /*4050*/  LDC.64 R8, c[0x0][0x628] ;  /* 0x00018a00ff087b82 */ /* 0x000ea20000000a00 */
[----:B------:R-:W-:Y:S01]  /*4060*/  ULDC UR4, c[0x0][0x150] ;  /* 0x0000540000047ab9 */ /* 0x000fe20000000800 */
[----:B-1-3--:R-:W-:Y:S01]  /*4070*/  IMAD.MOV.U32 R6, RZ, RZ, R18 ;  /* 0x000000ffff067224 */ /* 0x00afe200078e0012 */
[----:B------:R-:W1:Y:S01]  /*4080*/  S2R R20, SR_CTAID.Y ;  /* 0x0000000000147919 */ /* 0x000e620000002600 */
[----:B------:R-:W-:-:S04]  /*4090*/  IMAD.MOV.U32 R7, RZ, RZ, R17 ;  /* 0x000000ffff077224 */ /* 0x000fc800078e0011 */
[----:B------:R-:W3:Y:S08]  /*40a0*/  LDC R15, c[0x0][0x144] ;  /* 0x00005100ff0f7b82 */ /* 0x000ef00000000800 */
[----:B------:R-:W1:Y:S08]  /*40b0*/  LDC R0, c[0x0][0x630] ;  /* 0x00018c00ff007b82 */ /* 0x000e700000000800 */
[----:B------:R-:W1:Y:S01]  /*40c0*/  LDC.64 R12, c[0x0][0x620] ;  /* 0x00018800ff0c7b82 */ /* 0x000e620000000a00 */
[----:B--2---:R-:W-:-:S04]  /*40d0*/  ISETP.NE.U32.AND P0, PT, R8, RZ, PT ;  /* 0x000000ff0800720c */ /* 0x004fc80003f05070 */
[----:B------:R-:W-:Y:S02]  /*40e0*/  ISETP.NE.AND.EX P0, PT, R9, RZ, PT, P0 ;  /* 0x000000ff0900720c */ /* 0x000fe40003f05300 */
[----:B0-----:R-:W-:-:S05]  /*40f0*/  I2FP.F32.U32 R2, R10 ;  /* 0x0000000a00027245 */ /* 0x001fca0000201000 */
[----:B------:R-:W-:-:S04]  /*4100*/  FMUL R2, R2, UR4 ;  /* 0x0000000402027c20 */ /* 0x000fc80008400000 */
[----:B------:R0:W2:Y:S02]  /*4110*/  F2I.U32.TRUNC.NTZ R14, R2 ;  /* 0x00000002000e7305 */ /* 0x0000a4000020f000 */
[----:B---3--:R-:W-:Y:S05]  /*4120*/  @!P0 BRA `(.L_x_104) ;  /* 0x0000000000288947 */ /* 0x008fea0003800000 */
[----:B------:R-:W3:Y:S02]  /*4130*/  LDC R3, c[0x0][0x634] ;  /* 0x00018d00ff037b82 */ /* 0x000ee40000000800 */
[----:B---3--:R-:W-:-:S05]  /*4140*/  IADD3 R7, P0, R18, R3, RZ ;  /* 0x0000000312077210 */ /* 0x008fca0007f1e0ff */
[----:B------:R-:W-:-:S04]  /*4150*/  IMAD.X R11, RZ, RZ, R17, P0 ;  /* 0x000000ffff0b7224 */ /* 0x000fc800000e0611 */
[----:B0-----:R-:W-:-:S04]  /*4160*/  IMAD.WIDE.U32 R2, R11, R8, RZ ;  /* 0x000000080b027225 */ /* 0x001fc800078e00ff */
[----:B----4-:R-:W-:-:S04]  /*4170*/  IMAD.WIDE.U32 R4, P0, R7, R9, R2 ;  /* 0x0000000907047225 */ /* 0x010fc80007800002 */
[----:B------:R-:W-:-:S04]  /*4180*/  IMAD.WIDE.U32 R2, R7, R8, RZ ;  /* 0x0000000807027225 */ /* 0x000fc800078e00ff */
[----:B------:R-:W-:Y:S01]  /*4190*/  IMAD.X R7, RZ, RZ, RZ, P0 ;  /* 0x000000ffff077224 */ /* 0x000fe200000e06ff */
[----:B------:R-:W-:Y:S01]  /*41a0*/  IADD3 RZ, P0, R3, R4, RZ ;  /* 0x0000000403ff7210 */ /* 0x000fe20007f1e0ff */
[----:B------:R-:W-:-:S04]  /*41b0*/  IMAD.MOV.U32 R6, RZ, RZ, R5 ;  /* 0x000000ffff067224 */ /* 0x000fc800078e0005 */
[----:B------:R-:W-:-:S08]  /*41c0*/  IMAD.WIDE.U32.X R6, R11, R9, R6, P0 ;  /* 0x000000090b067225 */ /* 0x000fd000000e0406 */
.L_x_104:
[----:B----4-:R-:W3:Y:S01]  /*41d0*/  LDC.64 R26, c[0x0][0x640] ;  /* 0x00019000ff1a7b82 */ /* 0x010ee20000000a00 */
[-C--:B-1----:R-:W-:Y:S01]  /*41e0*/  SHF.R.U64 R11, R6, R0.reuse, R7 ;  /* 0x00000000060b7219 */ /* 0x082fe20000001207 */
[----:B------:R-:W-:Y:S01]  /*41f0*/  IMAD.MOV.U32 R19, RZ, RZ, R17 ;  /* 0x000000ffff137224 */ /* 0x000fe200078e0011 */
[----:B------:R-:W-:Y:S01]  /*4200*/  SHF.R.U32.HI R0, RZ, R0, R7 ;  /* 0x00000000ff007219 */ /* 0x000fe20000011607 */
[----:B--2---:R-:W-:Y:S01]  /*4210*/  IMAD.MOV R14, RZ, RZ, -R14 ;  /* 0x000000ffff0e7224 */ /* 0x004fe200078e0a0e */
[----:B------:R-:W-:Y:S01]  /*4220*/  IADD3 R5, P0, RZ, -R11, RZ ;  /* 0x8000000bff057210 */ /* 0x000fe20007f1e0ff */
[----:B------:R-:W-:Y:S01]  /*4230*/  ULDC UR4, c[0x0][0x154] ;  /* 0x0000550000047ab9 */ /* 0x000fe20000000800 */
[----:B------:R-:W-:Y:S01]  /*4240*/  IMAD.MOV.U32 R7, RZ, RZ, 0x1 ;  /* 0x00000001ff077424 */ /* 0x000fe200078e00ff */
[----:B------:R-:W1:Y:S01]  /*4250*/  LDC R4, c[0x0][0x618] ;  /* 0x00018600ff047b82 */ /* 0x000e620000000800 */
[----:B------:R-:W-:Y:S02]  /*4260*/  IMAD R22, R15, R14, R10 ;  /* 0x0000000e0f167224 */ /* 0x000fe400078e020a */
[----:B------:R-:W-:-:S04]  /*4270*/  IMAD.X R3, RZ, RZ, ~R0, P0 ;  /* 0x000000ffff037224 */ /* 0x000fc800000e0e00 */
[-C--:B------:R-:W-:Y:S01]  /*4280*/  IMAD R0, R3, R12.reuse, RZ ;  /* 0x0000000c03007224 */ /* 0x080fe200078e02ff */
[----:B------:R-:W2:Y:S01]  /*4290*/  LDC R6, c[0x0][0x608] ;  /* 0x00018200ff067b82 */ /* 0x000ea20000000800 */
[----:B0-----:R-:W-:-:S04]  /*42a0*/  IMAD.WIDE.U32 R2, R5, R12, R18 ;  /* 0x0000000c05027225 */ /* 0x001fc800078e0012 */
[----:B------:R-:W-:Y:S01]  /*42b0*/  IMAD R5, R5, R13, R0 ;  /* 0x0000000d05057224 */ /* 0x000fe200078e0200 */
[----:B------:R-:W-:Y:S02]  /*42c0*/  I2FP.F32.U32 R0, R20 ;  /* 0x0000001400007245 */ /* 0x000fe40000201000 */
[----:B------:R-:W0:Y:S01]  /*42d0*/  LDC R24, c[0x0][0x658] ;  /* 0x00019600ff187b82 */ /* 0x000e220000000800 */
[----:B------:R-:W-:Y:S01]  /*42e0*/  IMAD.IADD R3, R3, 0x1, R5 ;  /* 0x0000000103037824 */ /* 0x000fe200078e0205 */
[----:B---3--:R-:W-:Y:S01]  /*42f0*/  ISETP.NE.U32.AND P0, PT, R26, RZ, PT ;  /* 0x000000ff1a00720c */ /* 0x008fe20003f05070 */
[----:B------:R-:W-:Y:S01]  /*4300*/  FMUL R0, R0, UR4 ;  /* 0x0000000400007c20 */ /* 0x000fe20008400000 */
[----:B------:R-:W-:Y:S02]  /*4310*/  IMAD.MOV.U32 R5, RZ, RZ, -0x1 ;  /* 0xffffffffff057424 */ /* 0x000fe400078e00ff */
[----:B------:R-:W-:Y:S01]  /*4320*/  ISETP.NE.AND.EX P0, PT, R27, RZ, PT, P0 ;  /* 0x000000ff1b00720c */ /* 0x000fe20003f05300 */
[----:B------:R3:W4:Y:S01]  /*4330*/  F2I.U32.TRUNC.NTZ R12, R0 ;  /* 0x00000000000c7305 */ /* 0x000722000020f000 */
[----:B------:R-:W3:Y:S01]  /*4340*/  LDC R15, c[0x0][0x148] ;  /* 0x00005200ff0f7b82 */ /* 0x000ee20000000800 */
[----:B-1----:R-:W-:-:S02]  /*4350*/  SHF.R.U64 R10, R2, R4, R3 ;  /* 0x00000004020a7219 */ /* 0x002fc40000001203 */
[----:B------:R-:W-:-:S05]  /*4360*/  SHF.R.U32.HI R3, RZ, R4, R3 ;  /* 0x00000004ff037219 */ /* 0x000fca0000011603 */
[----:B------:R-:W1:Y:S01]  /*4370*/  LDC R14, c[0x0][0x600] ;  /* 0x00018000ff0e7b82 */ /* 0x000e620000000800 */
[-CC-:B--2---:R-:W-:Y:S02]  /*4380*/  SHF.R.U64 R8, R10, R6.reuse, R3.reuse ;  /* 0x000000060a087219 */ /* 0x184fe40000001203 */
[----:B------:R-:W-:-:S05]  /*4390*/  SHF.R.U32.HI R3, RZ, R6, R3 ;  /* 0x00000006ff037219 */ /* 0x000fca0000011603 */
[----:B------:R-:W2:Y:S01]  /*43a0*/  LDC R21, c[0x0][0x648] ;  /* 0x00019200ff157b82 */ /* 0x000ea20000000800 */
[-CC-:B0-----:R-:W-:Y:S02]  /*43b0*/  SHF.R.U64 R13, R8, R24.reuse, R3.reuse ;  /* 0x00000018080d7219 */ /* 0x181fe40000001203 */
[-C--:B------:R-:W-:Y:S02]  /*43c0*/  SHF.L.U32 R5, R5, R24.reuse, RZ ;  /* 0x0000001805057219 */ /* 0x080fe400000006ff */
[-C--:B------:R-:W-:Y:S01]  /*43d0*/  SHF.R.U32.HI R3, RZ, R24.reuse, R3 ;  /* 0x00000018ff037219 */ /* 0x080fe20000011603 */
[----:B------:R-:W-:Y:S01]  /*43e0*/  IMAD.MOV.U32 R2, RZ, RZ, R13 ;  /* 0x000000ffff027224 */ /* 0x000fe200078e000d */
[----:B------:R-:W-:Y:S01]  /*43f0*/  SHF.L.U32 R24, R7, R24, RZ ;  /* 0x0000001807187219 */ /* 0x000fe200000006ff */
[----:B------:R-:W0:Y:S01]  /*4400*/  LDC R25, c[0x0][0x638] ;  /* 0x00018e00ff197b82 */ /* 0x000e220000000800 */
[----:B------:R-:W-:-:S07]  /*4410*/  LOP3.LUT R19, RZ, R5, RZ, 0x33, !PT ;  /* 0x00000005ff137212 */ /* 0x000fce00078e33ff */
[----:B------:R-:W0:Y:S01]  /*4420*/  LDC R28, c[0x0][0x610] ;  /* 0x00018400ff1c7b82 */ /* 0x000e220000000800 */
[----:B----4-:R-:W-:Y:S05]  /*4430*/  @!P0 BRA `(.L_x_105) ;  /* 0x0000000000288947 */ /* 0x010fea0003800000 */
[----:B---3--:R-:W3:Y:S02]  /*4440*/  LDC R0, c[0x0][0x64c] ;  /* 0x00019300ff007b82 */ /* 0x008ee40000000800 */
[----:B---3--:R-:W-:-:S05]  /*4450*/  IADD3 R7, P0, R13, R0, RZ ;  /* 0x000000000d077210 */ /* 0x008fca0007f1e0ff */
        /* <DEDUP_REMOVED lines=8> */
.L_x_105:
[----:B------:R-:W4:Y:S01]  /*44e0*/  LDC R4, c[0x0][0x65c] ;  /* 0x00019700ff047b82 */ /* 0x000f220000000800 */
[----:B--23--:R-:W-:Y:S01]  /*44f0*/  SHF.R.U64 R0, R2, R21, R3 ;  /* 0x0000001502007219 */ /* 0x00cfe20000001203 */
[----:B-1----:R-:W-:Y:S01]  /*4500*/  VIADD R3, R14, 0xffffffff ;  /* 0xffffffff0e037836 */ /* 0x002fe20000000000 */
[----:B------:R-:W-:Y:S01]  /*4510*/  LOP3.LUT R19, R8, R19, RZ, 0xc0, !PT ;  /* 0x0000001308137212 */ /* 0x000fe200078ec0ff */
[----:B------:R-:W-:Y:S02]  /*4520*/  IMAD.MOV R12, RZ, RZ, -R12 ;  /* 0x000000ffff0c7224 */ /* 0x000fe400078e0a0c */
[----:B------:R-:W-:Y:S01]  /*4530*/  IMAD.MOV R2, RZ, RZ, -R0 ;  /* 0x000000ffff027224 */ /* 0x000fe200078e0a00 */
[----:B------:R-:W-:Y:S01]  /*4540*/  LOP3.LUT R3, R10, R3, RZ, 0xc0, !PT ;  /* 0x000000030a037212 */ /* 0x000fe200078ec0ff */
[----:B------:R-:W-:Y:S02]  /*4550*/  IMAD R19, R24, R0, R19 ;  /* 0x0000000018137224 */ /* 0x000fe400078e0213 */
[----:B0-----:R-:W-:-:S04]  /*4560*/  IMAD R0, R2, R25, R13 ;  /* 0x0000001902007224 */ /* 0x001fc800078e020d */
[----:B------:R-:W-:Y:S01]  /*4570*/  IMAD R2, R0, R14, R3 ;  /* 0x0000000e00027224 */ /* 0x000fe200078e0203 */
[----:B----4-:R-:W-:Y:S01]  /*4580*/  ISETP.NE.AND P0, PT, R4, 0x1, PT ;  /* 0x000000010400780c */ /* 0x010fe20003f05270 */
[----:B------:R-:W-:-:S05]  /*4590*/  IMAD.MOV.U32 R4, RZ, RZ, 0x1 ;  /* 0x00000001ff047424 */ /* 0x000fca00078e00ff */
[----:B------:R-:W-:-:S07]  /*45a0*/  PRMT R0, R4, 0x7610, R0 ;  /* 0x0000761004007816 */ /* 0x000fce0000000000 */
[----:B------:R-:W-:-:S04]  /*45b0*/  @P0 IMAD R22, R15, R12, R20 ;  /* 0x0000000c0f160224 */ /* 0x000fc800078e0214 */
[----:B------:R-:W-:-:S05]  /*45c0*/  IMAD R19, R19, R28, R22 ;  /* 0x0000001c13137224 */ /* 0x000fca00078e0216 */
[----:B------:R-:W-:Y:S02]  /*45d0*/  SEL R22, R2, R19, !P0 ;  /* 0x0000001302167207 */ /* 0x000fe40004000000 */
[----:B------:R-:W-:Y:S01]  /*45e0*/  SEL R19, R19, R2, !P0 ;  /* 0x0000000213137207 */ /* 0x000fe20004000000 */
[----:B------:R-:W-:-:S07]  /*45f0*/  IMAD.MOV.U32 R2, RZ, RZ, R11 ;  /* 0x000000ffff027224 */ /* 0x000fce00078e000b */
.L_x_103:
[----:B------:R-:W-:Y:S02]  /*4600*/  LOP3.LUT P0, RZ, R0, 0xff, RZ, 0xc0, !PT ;  /* 0x000000ff00ff7812 */ /* 0x000fe4000780c0ff */
[----:B------:R-:W-:-:S11]  /*4610*/  LOP3.LUT R69, R69, 0x1, RZ, 0x3c, !PT ;  /* 0x0000000145457812 */ /* 0x000fd600078e3cff */
[----:B------:R-:W-:Y:S05]  /*4620*/  @P0 BRA `(.L_x_106) ;  /* 0xffffffd0003c0947 */ /* 0x000fea000383ffff */
[----:B------:R-:W-:Y:S05]  /*4630*/  EXIT ;  /* 0x000000000000794d */ /* 0x000fea0003800000 */
.L_x_17:
[----:B------:R-:W-:-:S08]  /*4640*/  ISETP.NE.AND P0, PT, R5, RZ, PT ;  /* 0x000000ff0500720c */ /* 0x000fd00003f05270 */
[----:B0-----:R-:W0:-:S00]  /*4650*/  USETMAXREG.DEALLOC.CTAPOOL 0x28 ;  /* 0x00000028000079c8 */ /* 0x001e0000080e0500 */
[----:B------:R-:W-:Y:S05]  /*4660*/  @P0 EXIT ;  /* 0x000000000000094d */ /* 0x000fea0003800000 */
[----:B0-----:R-:W-:Y:S01]  /*4670*/  LOP3.LUT P0, RZ, R8, 0xff, RZ, 0xc0, !PT ;  /* 0x000000ff08ff7812 */ /* 0x001fe2000780c0ff */
[----:B------:R-:W-:Y:S02]  /*4680*/  IMAD.MOV.U32 R0, RZ, RZ, 0x1 ;  /* 0x00000001ff007424 */ /* 0x000fe400078e00ff */
[----:B------:R-:W-:-:S10]  /*4690*/  IMAD.MOV.U32 R8, RZ, RZ, RZ ;  /* 0x000000ffff087224 */ /* 0x000fd400078e00ff */
[----:B------:R-:W-:Y:S05]  /*46a0*/  @!P0 BRA `(.L_x_107) ;  /* 0x0000000c00408947 */ /* 0x000fea0003800000 */
[----:B------:R-:W0:Y:S01]  /*46b0*/  S2R R10, SR_CgaCtaId ;  /* 0x00000000000a7919 */ /* 0x000e220000008800 */
[----:B------:R-:W-:Y:S01]  /*46c0*/  LOP3.LUT P0, RZ, R4, 0x1f, RZ, 0xc0, !PT ;  /* 0x0000001f04ff7812 */ /* 0x000fe2000780c0ff */
[----:B------:R-:W-:Y:S01]  /*46d0*/  ULDC UR5, c[0x0][0x658] ;  /* 0x0001960000057ab9 */ /* 0x000fe20000000800 */
[C---:B------:R-:W-:Y:S01]  /*46e0*/  ISETP.NE.AND P2, PT, R3.reuse, RZ, PT ;  /* 0x000000ff0300720c */ /* 0x040fe20003f45270 */
[----:B------:R-:W-:Y:S01]  /*46f0*/  UMOV UR6, 0xffffffff ;  /* 0xffffffff00067882 */ /* 0x000fe20000000000 */
[----:B------:R-:W-:Y:S01]  /*4700*/  ISETP.NE.OR P0, PT, R3, RZ, !P0 ;  /* 0x000000ff0300720c */ /* 0x000fe20004705670 */
[----:B------:R-:W-:Y:S01]  /*4710*/  BSSY B0, `(.L_x_107) ;  /* 0x00000c9000007945 */ /* 0x000fe20003800000 */
[----:B------:R-:W-:Y:S01]  /*4720*/  USHF.L.U32 UR6, UR6, UR5, URZ ;  /* 0x0000000506067299 */ /* 0x000fe2000800063f */
[----:B------:R-:W-:Y:S01]  /*4730*/  IMAD.MOV.U32 R9, RZ, RZ, 0x1 ;  /* 0x00000001ff097424 */ /* 0x000fe200078e00ff */
[----:B------:R-:W-:Y:S01]  /*4740*/  LOP3.LUT R6, R16, 0x2, RZ, 0xfc, !PT ;  /* 0x0000000210067812 */ /* 0x000fe200078efcff */
[----:B------:R-:W-:Y:S01]  /*4750*/  IMAD.MOV.U32 R0, RZ, RZ, 0x1 ;  /* 0x00000001ff007424 */ /* 0x000fe200078e00ff */
[----:B------:R-:W-:Y:S01]  /*4760*/  ULDC UR4, c[0x0][0x600] ;  /* 0x0001800000047ab9 */ /* 0x000fe20000000800 */
[----:B------:R-:W-:Y:S01]  /*4770*/  IMAD.MOV.U32 R8, RZ, RZ, RZ ;  /* 0x000000ffff087224 */ /* 0x000fe200078e00ff */
[----:B------:R-:W-:Y:S01]  /*4780*/  UMOV UR7, 0x1 ;  /* 0x0000000100077882 */ /* 0x000fe20000000000 */
[----:B------:R-:W-:-:S02]  /*4790*/  UIADD3 UR19, UR40, 0x1, URZ ;  /* 0x0000000128137890 */ /* 0x000fc4000fffe03f */
[----:B------:R-:W-:Y:S02]  /*47a0*/  UIADD3 UR15, UR4, -0x1, URZ ;  /* 0xffffffff040f7890 */ /* 0x000fe4000fffe03f */
[----:B------:R-:W-:Y:S02]  /*47b0*/  USHF.L.U32 UR17, UR7, UR5, URZ ;  /* 0x0000000507117299 */ /* 0x000fe4000800063f */
[----:B------:R-:W-:Y:S01]  /*47c0*/  ULOP3.LUT UR16, URZ, UR6, URZ, 0x33, !UPT ;  /* 0x000000063f107292 */ /* 0x000fe2000f8e333f */
[----:B------:R-:W-:Y:S01]  /*47d0*/  ULDC.64 UR20, c[0x0][0x198] ;  /* 0x0000660000147ab9 */ /* 0x000fe20000000a00 */
[C---:B0-----:R-:W-:Y:S02]  /*47e0*/  IMAD.SHL.U32 R3, R10.reuse, 0x1000, RZ ;  /* 0x000010000a037824 */ /* 0x041fe400078e00ff */
[----:B------:R-:W-:-:S03]  /*47f0*/  IMAD.SHL.U32 R10, R10, 0x20, RZ ;  /* 0x000000200a0a7824 */ /* 0x000fc600078e00ff */
[----:B------:R-:W-:Y:S02]  /*4800*/  LOP3.LUT R3, R3, 0x1000, RZ, 0xc0, !PT ;  /* 0x0000100003037812 */ /* 0x000fe400078ec0ff */
[----:B------:R-:W-:Y:S02]  /*4810*/  LOP3.LUT R10, R10, 0x20, RZ, 0xc0, !PT ;  /* 0x000000200a0a7812 */ /* 0x000fe400078ec0ff */
[----:B------:R-:W-:-:S07]  /*4820*/  LOP3.LUT R7, R3, 0xa180, RZ, 0xfc, !PT ;  /* 0x0000a18003077812 */ /* 0x000fce00078efcff */
.L_x_119:
[----:B------:R-:W-:-:S03]  /*4830*/  UMOV UR4, 0xffffffff ;  /* 0xffffffff00047882 */ /* 0x000fc60000000000 */
[----:B------:R-:W-:Y:S05]  /*4840*/  BRA.DIV UR4, `(.L_x_108) ;  /* 0x0000001204107947 */ /* 0x000fea000b800000 */
[----:B------:R-:W-:-:S13]  /*4850*/  ELECT P6, URZ, PT ;  /* 0x00000000003f782f */ /* 0x000fda00038c0000 */
.L_x_133:
[----:B------:R-:W0:Y:S01]  /*4860*/  LDC R3, c[0x0][0x28c] ;  /* 0x0000a300ff037b82 */ /* 0x000e220000000800 */
[----:B------:R-:W-:Y:S01]  /*4870*/  BSSY B1, `(.L_x_109) ;  /* 0x0000039000017945 */ /* 0x000fe20003800000 */
[----:B0-----:R-:W-:-:S13]  /*4880*/  ISETP.LT.OR P6, PT, R3, 0x1, !P6 ;  /* 0x000000010300780c */ /* 0x001fda00077c1670 */
[----:B------:R-:W-:Y:S05]  /*4890*/  @P6 BRA `(.L_x_110) ;  /* 0x0000000000d86947 */ /* 0x000fea0003800000 */
[----:B------:R-:W-:Y:S02]  /*48a0*/  IMAD R22, R22, 0x40, R10 ;  /* 0x0000004016167824 */ /* 0x000fe400078e020a */
[----:B------:R-:W-:Y:S02]  /*48b0*/  IMAD.SHL.U32 R19, R19, 0x40, RZ ;  /* 0x0000004013137824 */ /* 0x000fe400078e00ff */
[----:B------:R-:W-:Y:S02]  /*48c0*/  IMAD.MOV.U32 R14, RZ, RZ, RZ ;  /* 0x000000ffff0e7224 */ /* 0x000fe400078e00ff */
[----:B------:R-:W-:Y:S02]  /*48d0*/  IMAD.U32 R15, RZ, RZ, UR19 ;  /* 0x00000013ff0f7e24 */ /* 0x000fe4000f8e00ff */
[----:B------:R-:W-:Y:S02]  /*48e0*/  IMAD.MOV.U32 R3, RZ, RZ, R0 ;  /* 0x000000ffff037224 */ /* 0x000fe400078e0000 */
[----:B------:R-:W-:-:S07]  /*48f0*/  IMAD.MOV.U32 R4, RZ, RZ, R8 ;  /* 0x000000ffff047224 */ /* 0x000fce00078e0008 */
.L_x_114:
[----:B------:R-:W0:Y:S01]  /*4900*/  S2R R12, SR_CgaCtaId ;  /* 0x00000000000c7919 */ /* 0x000e220000008800 */
[----:B------:R-:W-:Y:S01]  /*4910*/  MOV R5, 0x400 ;  /* 0x0000040000057802 */ /* 0x000fe20000000f00 */
[----:B------:R-:W1:Y:S03]  /*4920*/  @!P2 LDC R11, c[0x0][0x500] ;  /* 0x00014000ff0bab82 */ /* 0x000e660000000800 */
[----:B0-----:R-:W-:Y:S02]  /*4930*/  LEA R13, R12, R5, 0x18 ;  /* 0x000000050c0d7211 */ /* 0x001fe400078ec0ff */
[----:B------:R-:W-:-:S03]  /*4940*/  SHF.L.U32 R5, R3, 0x1f, RZ ;  /* 0x0000001f03057819 */ /* 0x000fc600000006ff */
[----:B------:R-:W-:-:S04]  /*4950*/  IMAD R12, R4, 0x8, R13 ;  /* 0x00000008040c7824 */ /* 0x000fc800078e020d */
[----:B------:R-:W0:Y:S02]  /*4960*/  SYNCS.PHASECHK.TRANS64.TRYWAIT P1, [R12+URZ+0x28], R5 ;  /* 0x000028050c0075a7 */ /* 0x000e24000802017f */
[----:B01----:R-:W-:Y:S05]  /*4970*/  @!P1 BRA `(.L_x_111) ;  /* 0x0000000c00e49947 */ /* 0x003fea0003800000 */
.L_x_134:
[----:B0-----:R-:W-:Y:S01]  /*4980*/  PRMT R5, R6, 0x9910, RZ ;  /* 0x0000991006057816 */ /* 0x001fe200000000ff */
[----:B------:R0:W-:Y:S03]  /*4990*/  @!P2 SYNCS.ARRIVE.TRANS64 RZ, [R12+URZ], R11 ;  /* 0x0000000b0cffa9a7 */ /* 0x0001e6000800003f */
[----:B------:R-:W-:-:S13]  /*49a0*/  ISETP.NE.AND P1, PT, R5, 0x2, PT ;  /* 0x000000020500780c */ /* 0x000fda0003f25270 */
[----:B0-----:R-:W-:Y:S05]  /*49b0*/  @P1 BRA `(.L_x_112) ;  /* 0x0000000000041947 */ /* 0x001fea0003800000 */
[----:B------:R-:W-:Y:S01]  /*49c0*/  BPT.TRAP 0x1 ;  /* 0x000000040000795c */ /* 0x000fe20000300000 */
.L_x_112:
[----:B------:R-:W-:Y:S05]  /*49d0*/  @P0 BRA `(.L_x_113) ;  /* 0x0000000000040947 */ /* 0x000fea0003800000 */
[----:B------:R-:W-:Y:S01]  /*49e0*/  BPT.TRAP 0x1 ;  /* 0x000000040000795c */ /* 0x000fe20000300000 */
.L_x_113:
[----:B------:R-:W-:Y:S01]  /*49f0*/  R2UR UR13, R13 ;  /* 0x000000000d0d72ca */ /* 0x000fe200000e0000 */
[----:B------:R-:W-:Y:S01]  /*4a00*/  IMAD R13, R4, 0x2000, R13 ;  /* 0x00002000040d7824 */ /* 0x000fe200078e020d */
[----:B------:R-:W-:Y:S01]  /*4a10*/  R2UR UR9, R12 ;  /* 0x000000000c0972ca */ /* 0x000fe200000e0000 */
[C---:B------:R-:W-:Y:S01]  /*4a20*/  IMAD R5, R4.reuse, 0x2000, R7 ;  /* 0x0000200004057824 */ /* 0x040fe200078e0207 */
[----:B------:R-:W-:Y:S01]  /*4a30*/  UIADD3 UR4, UP0, UR20, 0xf0, URZ ;  /* 0x000000f014047890 */ /* 0x000fe2000ff1e03f */
[----:B------:R-:W-:Y:S01]  /*4a40*/  VIADD R15, R15, 0xffffffff ;  /* 0xffffffff0f0f7836 */ /* 0x000fe20000000000 */
[----:B------:R-:W-:Y:S01]  /*4a50*/  R2UR UR5, R13 ;  /* 0x000000000d0572ca */ /* 0x000fe200000e0000 */
[----:B------:R-:W-:Y:S01]  /*4a60*/  UIADD3 UR22, UP1, UR20, 0x1f0, URZ ;  /* 0x000001f014167890 */ /* 0x000fe2000ff3e03f */
[----:B------:R-:W-:Y:S01]  /*4a70*/  R2UR UR8, R5 ;  /* 0x00000000050872ca */ /* 0x000fe200000e0000 */
[----:B------:R-:W-:Y:S01]  /*4a80*/  VIADD R4, R4, 0x1 ;  /* 0x0000000104047836 */ /* 0x000fe20000000000 */
[----:B------:R-:W-:Y:S01]  /*4a90*/  R2UR UR11, R19 ;  /* 0x00000000130b72ca */ /* 0x000fe200000e0000 */
[----:B------:R-:W-:Y:S01]  /*4aa0*/  UIADD3.X UR23, URZ, UR21, URZ, UP1, !UPT ;  /* 0x000000153f177290 */ /* 0x000fe20008ffe43f */
[----:B------:R-:W-:Y:S01]  /*4ab0*/  R2UR UR10, R14 ;  /* 0x000000000e0a72ca */ /* 0x000fe200000e0000 */
[----:B------:R-:W-:Y:S01]  /*4ac0*/  UMOV UR6, 0x0 ;  /* 0x0000000000067882 */ /* 0x000fe20000000000 */
[----:B------:R-:W-:Y:S01]  /*4ad0*/  R2UR UR12, R2 ;  /* 0x00000000020c72ca */ /* 0x000fe200000e0000 */
[----:B------:R-:W-:Y:S01]  /*4ae0*/  UMOV UR7, 0x10000000 ;  /* 0x1000000000077882 */ /* 0x000fe20000000000 */
[----:B------:R-:W-:Y:S01]  /*4af0*/  R2UR UR18, R22 ;  /* 0x00000000161272ca */ /* 0x000fe200000e0000 */
[----:B------:R-:W-:Y:S01]  /*4b00*/  UMOV UR24, 0x30000 ;  /* 0x0003000000187882 */ /* 0x000fe20000000000 */
[----:B------:R-:W-:Y:S01]  /*4b10*/  ISETP.GT.AND P3, PT, R15, 0x1, PT ;  /* 0x000000010f00780c */ /* 0x000fe20003f64270 */
[----:B------:R-:W-:Y:S01]  /*4b20*/  UIADD3 UR14, UR5, 0x180, URZ ;  /* 0x00000180050e7890 */ /* 0x000fe2000fffe03f */
[----:B------:R-:W-:Y:S01]  /*4b30*/  ISETP.NE.AND P1, PT, R4, 0x5, PT ;  /* 0x000000050400780c */ /* 0x000fe20003f25270 */
[----:B------:R-:W-:Y:S01]  /*4b40*/  UIADD3.X UR5, URZ, UR21, URZ, UP0, !UPT ;  /* 0x000000153f057290 */ /* 0x000fe200087fe43f */
[----:B------:R-:W-:Y:S01]  /*4b50*/  VIADD R14, R14, 0x80 ;  /* 0x000000800e0e7836 */ /* 0x000fe20000000000 */
[----:B------:R-:W-:Y:S01]  /*4b60*/  UIADD3 UR13, UR13, UR8, URZ ;  /* 0x000000080d0d7290 */ /* 0x000fe2000fffe03f */
[----:B------:R-:W-:-:S02]  /*4b70*/  SEL R12, RZ, 0x1, P1 ;  /* 0x00000001ff0c7807 */ /* 0x000fc40000800000 */
[----:B------:R-:W-:Y:S01]  /*4b80*/  UMOV UR8, UR14 ;  /* 0x0000000e00087c82 */ /* 0x000fe20008000000 */
[----:B------:R-:W-:Y:S02]  /*4b90*/  SEL R4, R4, RZ, P1 ;  /* 0x000000ff04047207 */ /* 0x000fe40000800000 */
[----:B------:R-:W-:Y:S01]  /*4ba0*/  LOP3.LUT R3, R3, R12, RZ, 0x3c, !PT ;  /* 0x0000000c03037212 */ /* 0x000fe200078e3cff */
[----:B------:R0:W-:Y:S02]  /*4bb0*/  UTMALDG.3D [UR8], [UR4], desc[UR6] ;  /* 0x00000608040075b4 */ /* 0x0001e40008011000 */
[----:B0-----:R-:W-:Y:S01]  /*4bc0*/  UMOV UR11, UR18 ;  /* 0x00000012000b7c82 */ /* 0x001fe20008000000 */
[----:B------:R-:W-:Y:S02]  /*4bd0*/  UMOV UR8, UR13 ;  /* 0x0000000d00087c82 */ /* 0x000fe40008000000 */
[----:B------:R0:W-:Y:S02]  /*4be0*/  UTMALDG.3D.MULTICAST [UR8], [UR22], UR24, desc[UR6] ;  /* 0x00000608160073b4 */ /* 0x0001e40008011818 */
[----:B0-----:R-:W-:Y:S05]  /*4bf0*/  @P3 BRA `(.L_x_114) ;  /* 0xfffffffc00403947 */ /* 0x001fea000383ffff */
.L_x_110:
[----:B------:R-:W-:Y:S05]  /*4c00*/  BSYNC B1 ;  /* 0x0000000000017941 */ /* 0x000fea0003800000 */
.L_x_109:
[----:B------:R-:W2:Y:S01]  /*4c10*/  LDL.64 R12, [R1] ;  /* 0x00000000010c7983 */ /* 0x000ea20000100a00 */
[----:B------:R-:W-:Y:S01]  /*4c20*/  LOP3.LUT P4, RZ, R9, 0xff, RZ, 0xc0, !PT ;  /* 0x000000ff09ff7812 */ /* 0x000fe2000788c0ff */
[----:B------:R-:W-:Y:S01]  /*4c30*/  VIADD R8, R8, UR40 ;  /* 0x0000002808087c36 */ /* 0x000fe20008000000 */
[----:B------:R-:W-:Y:S01]  /*4c40*/  ULDC.64 UR4, c[0x0][0x650] ;  /* 0x0001940000047ab9 */ /* 0x000fe20000000a00 */
[----:B------:R-:W-:Y:S01]  /*4c50*/  IMAD.U32 R5, RZ, RZ, UR40 ;  /* 0x00000028ff057e24 */ /* 0x000fe2000f8e00ff */
[----:B------:R-:W-:Y:S01]  /*4c60*/  UISETP.GE.U32.AND UP0, UPT, UR40, 0x5, UPT ;  /* 0x000000052800788c */ /* 0x000fe2000bf06070 */
[----:B------:R-:W-:Y:S01]  /*4c70*/  BSSY B1, `(.L_x_115) ;  /* 0x0000070000017945 */ /* 0x000fe20003800000 */
[----:B------:R-:W-:Y:S01]  /*4c80*/  ISETP.GT.U32.AND P1, PT, R8, 0x4, PT ;  /* 0x000000040800780c */ /* 0x000fe20003f24070 */
[----:B------:R-:W-:Y:S01]  /*4c90*/  IMAD.MOV.U32 R19, RZ, RZ, -0x1 ;  /* 0xffffffffff137424 */ /* 0x000fe200078e00ff */
[----:B------:R-:W-:Y:S01]  /*4ca0*/  PRMT R9, RZ, 0x7610, R9 ;  /* 0x00007610ff097816 */ /* 0x000fe20000000009 */
[----:B------:R-:W-:Y:S01]  /*4cb0*/  IMAD.MOV.U32 R22, RZ, RZ, -0x1 ;  /* 0xffffffffff167424 */ /* 0x000fe200078e00ff */
[----:B------:R-:W-:-:S02]  /*4cc0*/  ISETP.LT.U32.AND P1, PT, R5, 0x5, P1 ;  /* 0x000000050500780c */ /* 0x000fc40000f21070 */
[----:B------:R-:W-:Y:S01]  /*4cd0*/  PLOP3.LUT P3, PT, PT, PT, UP0, 0x80, 0x0 ;  /* 0x000000000000781c */ /* 0x000fe20003f6f008 */
[----:B------:R-:W0:Y:S01]  /*4ce0*/  @P4 S2R R3, SR_CgaCtaId ;  /* 0x0000000000034919 */ /* 0x000e220000008800 */
[----:B------:R-:W-:-:S04]  /*4cf0*/  @P4 MOV R2, 0x400 ;  /* 0x0000040000024802 */ /* 0x000fc80000000f00 */
[----:B0-----:R-:W-:Y:S01]  /*4d00*/  @P4 LEA R4, R3, R2, 0x18 ;  /* 0x0000000203044211 */ /* 0x001fe200078ec0ff */
[----:B------:R-:W-:-:S03]  /*4d10*/  IMAD.WIDE.U32 R2, R8, -0x33333333, RZ ;  /* 0xcccccccd08027825 */ /* 0x000fc600078e00ff */
[----:B------:R0:W-:Y:S01]  /*4d20*/  @P4 SYNCS.ARRIVE.TRANS64.A1T0 RZ, [R4+URZ+0x88], RZ ;  /* 0x000088ff04ff49a7 */ /* 0x0001e2000810003f */
[----:B------:R-:W-:Y:S01]  /*4d30*/  IMAD.MOV.U32 R2, RZ, RZ, -0x1 ;  /* 0xffffffffff027424 */ /* 0x000fe200078e00ff */
[----:B------:R-:W-:Y:S02]  /*4d40*/  SHF.R.U32.HI R5, RZ, 0x2, R3 ;  /* 0x00000002ff057819 */ /* 0x000fe40000011603 */
[----:B------:R-:W-:-:S03]  /*4d50*/  SEL R3, RZ, 0x1, !P1 ;  /* 0x00000001ff037807 */ /* 0x000fc60004800000 */
[----:B------:R-:W-:Y:S01]  /*4d60*/  IMAD R8, R5, -0x5, R8 ;  /* 0xfffffffb05087824 */ /* 0x000fe200078e0208 */
[----:B------:R-:W-:Y:S02]  /*4d70*/  LOP3.LUT R0, R0, R3, RZ, 0x3c, !PT ;  /* 0x0000000300007212 */ /* 0x000fe400078e3cff */
[----:B------:R-:W-:Y:S02]  /*4d80*/  PRMT R3, RZ, 0x7610, R3 ;  /* 0x00007610ff037816 */ /* 0x000fe40000000003 */
[----:B------:R-:W-:Y:S02]  /*4d90*/  @P3 LOP3.LUT R0, R0, 0x1, R5, 0x78, !PT ;  /* 0x0000000100003812 */ /* 0x000fe400078e7805 */
[----:B--2---:R-:W-:-:S04]  /*4da0*/  IADD3 R18, P4, R18, R12, RZ ;  /* 0x0000000c12127210 */ /* 0x004fc80007f9e0ff */
[----:B------:R-:W-:Y:S01]  /*4db0*/  ISETP.GE.U32.AND P1, PT, R18, UR4, PT ;  /* 0x0000000412007c0c */ /* 0x000fe2000bf26070 */
[----:B------:R-:W-:-:S05]  /*4dc0*/  IMAD.X R17, R17, 0x1, R23, P4 ;  /* 0x0000000111117824 */ /* 0x000fca00020e0617 */
[----:B------:R-:W-:-:S13]  /*4dd0*/  ISETP.GE.U32.AND.EX P1, PT, R17, UR5, PT, P1 ;  /* 0x0000000511007c0c */ /* 0x000fda000bf26110 */
[----:B0-----:R-:W-:Y:S05]  /*4de0*/  @P1 BRA `(.L_x_116) ;  /* 0x0000000400601947 */ /* 0x001fea0003800000 */
[----:B------:R-:W0:Y:S01]  /*4df0*/  S2R R12, SR_CTAID.X ;  /* 0x00000000000c7919 */ /* 0x000e220000002500 */
[----:B------:R-:W-:Y:S01]  /*4e00*/  ULDC.64 UR4, c[0x0][0x628] ;  /* 0x00018a0000047ab9 */ /* 0x000fe20000000a00 */
[----:B------:R-:W-:Y:S01]  /*4e10*/  ULDC UR7, c[0x0][0x630] ;  /* 0x00018c0000077ab9 */ /* 0x000fe20000000800 */
[----:B------:R-:W-:Y:S01]  /*4e20*/  ISETP.NE.U32.AND P1, PT, RZ, UR4, PT ;  /* 0x00000004ff007c0c */ /* 0x000fe2000bf25070 */
[----:B------:R-:W1:Y:S01]  /*4e30*/  S2R R13, SR_CTAID.Y ;  /* 0x00000000000d7919 */ /* 0x000e620000002600 */
[----:B------:R-:W-:Y:S01]  /*4e40*/  ULDC UR8, c[0x0][0x150] ;  /* 0x0000540000087ab9 */ /* 0x000fe20000000800 */
[----:B------:R-:W-:Y:S01]  /*4e50*/  IMAD.MOV.U32 R2, RZ, RZ, R18 ;  /* 0x000000ffff027224 */ /* 0x000fe200078e0012 */
[----:B------:R-:W-:Y:S01]  /*4e60*/  ISETP.NE.AND.EX P1, PT, RZ, UR5, PT, P1 ;  /* 0x00000005ff007c0c */ /* 0x000fe2000bf25310 */
[----:B------:R-:W-:Y:S01]  /*4e70*/  IMAD.MOV.U32 R3, RZ, RZ, R17 ;  /* 0x000000ffff037224 */ /* 0x000fe200078e0011 */
[----:B0-----:R-:W-:-:S11]  /*4e80*/  I2FP.F32.U32 R14, R12 ;  /* 0x0000000c000e7245 */ /* 0x001fd60000201000 */
[----:B------:R-:W-:Y:S05]  /*4e90*/  @!P1 BRA `(.L_x_117) ;  /* 0x0000000000289947 */ /* 0x000fea0003800000 */
[----:B------:R-:W-:Y:S02]  /*4ea0*/  ULDC UR6, c[0x0][0x634] ;  /* 0x00018d0000067ab9 */ /* 0x000fe40000000800 */
[----:B------:R-:W-:-:S05]  /*4eb0*/  IADD3 R3, P1, R18, UR6, RZ ;  /* 0x0000000612037c10 */ /* 0x000fca000ff3e0ff */
[----:B------:R-:W-:-:S04]  /*4ec0*/  IMAD.X R11, RZ, RZ, R17, P1 ;  /* 0x000000ffff0b7224 */ /* 0x000fc800008e0611 */
[----:B------:R-:W-:-:S04]  /*4ed0*/  IMAD.WIDE.U32 R4, R11, UR4, RZ ;  /* 0x000000040b047c25 */ /* 0x000fc8000f8e00ff */
[----:B------:R-:W-:-:S04]  /*4ee0*/  IMAD.WIDE.U32 R4, P1, R3, UR5, R4 ;  /* 0x0000000503047c25 */ /* 0x000fc8000f820004 */
[----:B------:R-:W-:-:S04]  /*4ef0*/  IMAD.WIDE.U32 R2, R3, UR4, RZ ;  /* 0x0000000403027c25 */ /* 0x000fc8000f8e00ff */
[----:B------:R-:W-:Y:S01]  /*4f00*/  IMAD.MOV.U32 R2, RZ, RZ, R5 ;  /* 0x000000ffff027224 */ /* 0x000fe200078e0005 */
[----:B------:R-:W-:Y:S01]  /*4f10*/  IADD3 RZ, P3, R3, R4, RZ ;  /* 0x0000000403ff7210 */ /* 0x000fe20007f7e0ff */
[----:B------:R-:W-:-:S04]  /*4f20*/  IMAD.X R3, RZ, RZ, RZ, P1 ;  /* 0x000000ffff037224 */ /* 0x000fc800008e06ff */
[----:B------:R-:W-:-:S08]  /*4f30*/  IMAD.WIDE.U32.X R2, R11, UR5, R2, P3 ;  /* 0x000000050b027c25 */ /* 0x000fd000098e0402 */
.L_x_117:
[----:B------:R-:W0:Y:S01]  /*4f40*/  LDC R21, c[0x0][0x65c] ;  /* 0x00019700ff157b82 */ /* 0x000e220000000800 */
[--C-:B------:R-:W-:Y:S01]  /*4f50*/  SHF.R.U64 R11, R2, UR7, R3.reuse ;  /* 0x00000007020b7c19 */ /* 0x100fe20008001203 */
[----:B------:R-:W-:Y:S01]  /*4f60*/  FMUL R14, R14, UR8 ;  /* 0x000000080e0e7c20 */ /* 0x000fe20008400000 */
[----:B------:R-:W-:Y:S01]  /*4f70*/  SHF.R.U32.HI R2, RZ, UR7, R3 ;  /* 0x00000007ff027c19 */ /* 0x000fe20008011603 */
[----:B------:R-:W-:Y:S01]  /*4f80*/  ULDC UR6, c[0x0][0x154] ;  /* 0x0000550000067ab9 */ /* 0x000fe20000000800 */
[----:B------:R-:W-:Y:S01]  /*4f90*/  IADD3 R15, P1, RZ, -R11, RZ ;  /* 0x8000000bff0f7210 */ /* 0x000fe20007f3e0ff */
[----:B------:R-:W-:Y:S01]  /*4fa0*/  ULDC.64 UR4, c[0x0][0x620] ;  /* 0x0001880000047ab9 */ /* 0x000fe20000000a00 */
[----:B-1----:R-:W-:Y:S01]  /*4fb0*/  I2FP.F32.U32 R3, R13 ;  /* 0x0000000d00037245 */ /* 0x002fe20000201000 */
[----:B------:R-:W1:Y:S01]  /*4fc0*/  LDC R19, c[0x0][0x144] ;  /* 0x00005100ff137b82 */ /* 0x000e620000000800 */
[----:B------:R-:W2:Y:S01]  /*4fd0*/  F2I.U32.TRUNC.NTZ R14, R14 ;  /* 0x0000000e000e7305 */ /* 0x000ea2000020f000 */
[----:B------:R-:W-:-:S02]  /*4fe0*/  IMAD.X R2, RZ, RZ, ~R2, P1 ;  /* 0x000000ffff027224 */ /* 0x000fc400008e0e02 */
[----:B------:R-:W-:Y:S01]  /*4ff0*/  FMUL R4, R3, UR6 ;  /* 0x0000000603047c20 */ /* 0x000fe20008400000 */
[----:B------:R-:W-:Y:S01]  /*5000*/  IMAD.MOV.U32 R3, RZ, RZ, R17 ;  /* 0x000000ffff037224 */ /* 0x000fe200078e0011 */
[----:B------:R-:W-:Y:S01]  /*5010*/  ULDC.64 UR6, c[0x0][0x640] ;  /* 0x0001900000067ab9 */ /* 0x000fe20000000a00 */
[----:B------:R-:W-:Y:S01]  /*5020*/  IMAD R2, R2, UR4, RZ ;  /* 0x0000000402027c24 */ /* 0x000fe2000f8e02ff */
[----:B------:R-:W3:Y:S01]  /*5030*/  LDC R20, c[0x0][0x148] ;  /* 0x00005200ff147b82 */ /* 0x000ee20000000800 */
[----:B------:R-:W-:Y:S01]  /*5040*/  ISETP.NE.U32.AND P1, PT, RZ, UR6, PT ;  /* 0x00000006ff007c0c */ /* 0x000fe2000bf25070 */
[----:B------:R-:W4:Y:S01]  /*5050*/  F2I.U32.TRUNC.NTZ R4, R4 ;  /* 0x0000000400047305 */ /* 0x000f22000020f000 */
[----:B------:R-:W-:Y:S02]  /*5060*/  IMAD R5, R15, UR5, R2 ;  /* 0x000000050f057c24 */ /* 0x000fe4000f8e0202 */
[----:B------:R-:W-:Y:S01]  /*5070*/  IMAD.MOV.U32 R2, RZ, RZ, R18 ;  /* 0x000000ffff027224 */ /* 0x000fe200078e0012 */
[----:B------:R-:W-:-:S02]  /*5080*/  ISETP.NE.AND.EX P1, PT, RZ, UR7, PT, P1 ;  /* 0x00000007ff007c0c */ /* 0x000fc4000bf25310 */
[----:B0-----:R-:W-:Y:S01]  /*5090*/  ISETP.NE.AND P4, PT, R21, 0x1, PT ;  /* 0x000000011500780c */ /* 0x001fe20003f85270 */
[----:B------:R-:W-:Y:S01]  /*50a0*/  IMAD.WIDE.U32 R2, R15, UR4, R2 ;  /* 0x000000040f027c25 */ /* 0x000fe2000f8e0002 */
[----:B------:R-:W-:-:S03]  /*50b0*/  ULDC UR4, c[0x0][0x618] ;  /* 0x0001860000047ab9 */ /* 0x000fc60000000800 */
[----:B--2---:R-:W-:Y:S02]  /*50c0*/  IMAD.MOV R14, RZ, RZ, -R14 ;  /* 0x000000ffff0e7224 */ /* 0x004fe400078e0a0e */
[----:B------:R-:W-:Y:S02]  /*50d0*/  IMAD.IADD R3, R3, 0x1, R5 ;  /* 0x0000000103037824 */ /* 0x000fe400078e0205 */
[----:B-1----:R-:W-:-:S03]  /*50e0*/  IMAD R12, R19, R14, R12 ;  /* 0x0000000e130c7224 */ /* 0x002fc600078e020c */
[--C-:B------:R-:W-:Y:S01]  /*50f0*/  SHF.R.U64 R14, R2, UR4, R3.reuse ;  /* 0x00000004020e7c19 */ /* 0x100fe20008001203 */
[----:B----4-:R-:W-:Y:S01]  /*5100*/  IMAD.MOV R2, RZ, RZ, -R4 ;  /* 0x000000ffff027224 */ /* 0x010fe200078e0a04 */
[----:B------:R-:W-:Y:S01]  /*5110*/  SHF.R.U32.HI R3, RZ, UR4, R3 ;  /* 0x00000004ff037c19 */ /* 0x000fe20008011603 */
[----:B------:R-:W-:Y:S02]  /*5120*/  ULDC UR4, c[0x0][0x608] ;  /* 0x0001820000047ab9 */ /* 0x000fe40000000800 */
[----:B---3--:R-:W-:Y:S01]  /*5130*/  @P4 IMAD R12, R20, R2, R13 ;  /* 0x00000002140c4224 */ /* 0x008fe200078e020d */
[--C-:B------:R-:W-:Y:S02]  /*5140*/  SHF.R.U64 R19, R14, UR4, R3.reuse ;  /* 0x000000040e137c19 */ /* 0x100fe40008001203 */
[----:B------:R-:W-:Y:S01]  /*5150*/  SHF.R.U32.HI R2, RZ, UR4, R3 ;  /* 0x00000004ff027c19 */ /* 0x000fe20008011603 */
[----:B------:R-:W-:-:S03]  /*5160*/  ULDC UR4, c[0x0][0x658] ;  /* 0x0001960000047ab9 */ /* 0x000fc60000000800 */
[--C-:B------:R-:W-:Y:S02]  /*5170*/  SHF.R.U64 R13, R19, UR4, R2.reuse ;  /* 0x00000004130d7c19 */ /* 0x100fe40008001202 */
[----:B------:R-:W-:-:S03]  /*5180*/  SHF.R.U32.HI R2, RZ, UR4, R2 ;  /* 0x00000004ff027c19 */ /* 0x000fc60008011602 */
[----:B------:R-:W-:Y:S02]  /*5190*/  IMAD.MOV.U32 R4, RZ, RZ, R13 ;  /* 0x000000ffff047224 */ /* 0x000fe400078e000d */
[----:B------:R-:W-:Y:S01]  /*51a0*/  IMAD.MOV.U32 R3, RZ, RZ, R2 ;  /* 0x000000ffff037224 */ /* 0x000fe200078e0002 */
[----:B------:R-:W-:Y:S06]  /*51b0*/  @!P1 BRA `(.L_x_118) ;  /* 0x00000000002c9947 */ /* 0x000fec0003800000 */
        /* <DEDUP_REMOVED lines=9> */
[----:B------:R-:W-:-:S04]  /*5250*/  IMAD.WIDE.U32.X R2, R15, UR7, R2, P3 ;  /* 0x000000070f027c25 */ /* 0x000fc800098e0402 */
[----:B------:R-:W-:-:S07]  /*5260*/  IMAD.MOV.U32 R4, RZ, RZ, R2 ;  /* 0x000000ffff047224 */ /* 0x000fce00078e0002 */
.L_x_118:
[----:B------:R-:W-:Y:S01]  /*5270*/  ULDC UR4, c[0x0][0x648] ;  /* 0x0001920000047ab9 */ /* 0x000fe20000000800 */
[----:B------:R-:W-:Y:S01]  /*5280*/  LOP3.LUT R2, R19, UR16, RZ, 0xc0, !PT ;  /* 0x0000001013027c12 */ /* 0x000fe2000f8ec0ff */
[----:B------:R-:W-:Y:S01]  /*5290*/  ULDC UR5, c[0x0][0x610] ;  /* 0x0001840000057ab9 */ /* 0x000fe20000000800 */
[----:B------:R-:W-:Y:S01]  /*52a0*/  SHF.R.U64 R3, R4, UR4, R3 ;  /* 0x0000000404037c19 */ /* 0x000fe20008001203 */
[----:B------:R-:W-:Y:S01]  /*52b0*/  ULDC UR4, c[0x0][0x638] ;  /* 0x00018e0000047ab9 */ /* 0x000fe20000000800 */
[----:B------:R-:W-:-:S03]  /*52c0*/  LOP3.LUT R14, R14, UR15, RZ, 0xc0, !PT ;  /* 0x0000000f0e0e7c12 */ /* 0x000fc6000f8ec0ff */
[----:B------:R-:W-:Y:S02]  /*52d0*/  IMAD.MOV R4, RZ, RZ, -R3 ;  /* 0x000000ffff047224 */ /* 0x000fe400078e0a03 */
[----:B------:R-:W-:Y:S02]  /*52e0*/  IMAD R3, R3, UR17, R2 ;  /* 0x0000001103037c24 */ /* 0x000fe4000f8e0202 */
[----:B------:R-:W-:Y:S01]  /*52f0*/  IMAD R13, R4, UR4, R13 ;  /* 0x00000004040d7c24 */ /* 0x000fe2000f8e020d */
[----:B------:R-:W-:Y:S01]  /*5300*/  ULDC UR4, c[0x0][0x600] ;  /* 0x0001800000047ab9 */ /* 0x000fe20000000800 */
[----:B------:R-:W-:Y:S02]  /*5310*/  IMAD R12, R3, UR5, R12 ;  /* 0x00000005030c7c24 */ /* 0x000fe4000f8e020c */
[----:B------:R-:W-:Y:S02]  /*5320*/  IMAD R13, R13, UR4, R14 ;  /* 0x000000040d0d7c24 */ /* 0x000fe4000f8e020e */
[----:B------:R-:W-:-:S02]  /*5330*/  IMAD.MOV.U32 R3, RZ, RZ, 0x1 ;  /* 0x00000001ff037424 */ /* 0x000fc400078e00ff */
[----:B------:R-:W-:Y:S01]  /*5340*/  IMAD.MOV.U32 R2, RZ, RZ, R11 ;  /* 0x000000ffff027224 */ /* 0x000fe200078e000b */
[----:B------:R-:W-:Y:S02]  /*5350*/  SEL R22, R13, R12, !P4 ;  /* 0x0000000c0d167207 */ /* 0x000fe40006000000 */
[----:B------:R-:W-:-:S07]  /*5360*/  SEL R19, R12, R13, !P4 ;  /* 0x0000000d0c137207 */ /* 0x000fce0006000000 */
.L_x_116:
[----:B------:R-:W-:Y:S05]  /*5370*/  BSYNC B1 ;  /* 0x0000000000017941 */ /* 0x000fea0003800000 */
.L_x_115:
[----:B------:R-:W-:-:S13]  /*5380*/  LOP3.LUT P1, RZ, R3, 0xff, RZ, 0xc0, !PT ;  /* 0x000000ff03ff7812 */ /* 0x000fda000782c0ff */
[----:B------:R-:W-:Y:S05]  /*5390*/  @P1 BRA `(.L_x_119) ;  /* 0xfffffff400241947 */ /* 0x000fea000383ffff */
[----:B------:R-:W-:Y:S05]  /*53a0*/  BSYNC B0 ;  /* 0x0000000000007941 */ /* 0x000fea0003800000 */
.L_x_107:
[----:B------:R-:W-:-:S03]  /*53b0*/  UMOV UR4, 0xffffffff ;  /* 0xffffffff00047882 */ /* 0x000fc60000000000 */
[----:B------:R-:W-:Y:S05]  /*53c0*/  BRA.DIV UR4, `(.L_x_120) ;  /* 0x0000000604647947 */ /* 0x000fea000b800000 */
[----:B------:R-:W-:-:S13]  /*53d0*/  ELECT P6, URZ, PT ;  /* 0x00000000003f782f */ /* 0x000fda00038c0000 */
.L_x_137:
[----:B------:R-:W-:Y:S04]  /*53e0*/  BSSY B0, `(.L_x_121) ;  /* 0x0000034000007945 */ /* 0x000fe80003800000 */
[----:B------:R-:W-:Y:S05]  /*53f0*/  @!P6 BRA `(.L_x_122) ;  /* 0x0000000000c8e947 */ /* 0x000fea0003800000 */
[----:B------:R-:W-:-:S04]  /*5400*/  LOP3.LUT R16, R16, 0x2, RZ, 0xfc, !PT ;  /* 0x0000000210107812 */ /* 0x000fc800078efcff */
[----:B------:R-:W-:-:S13]  /*5410*/  ISETP.NE.AND P0, PT, R16, 0x3, PT ;  /* 0x000000031000780c */ /* 0x000fda0003f05270 */
[----:B------:R-:W-:Y:S05]  /*5420*/  @!P0 BRA `(.L_x_123) ;  /* 0x0000000000048947 */ /* 0x000fea0003800000 */
[----:B------:R-:W-:Y:S01]  /*5430*/  BPT.TRAP 0x1 ;  /* 0x000000040000795c */ /* 0x000fe20000300000 */
.L_x_123:
[----:B------:R-:W0:Y:S01]  /*5440*/  S2R R3, SR_CgaCtaId ;  /* 0x0000000000037919 */ /* 0x000e220000008800 */
[----:B------:R-:W-:-:S04]  /*5450*/  MOV R2, 0x400 ;  /* 0x0000040000027802 */ /* 0x000fc80000000f00 */
[----:B0-----:R-:W-:Y:S02]  /*5460*/  LEA R3, R3, R2, 0x18 ;  /* 0x0000000203037211 */ /* 0x001fe400078ec0ff */
[----:B------:R-:W-:-:S03]  /*5470*/  SHF.L.U32 R2, R0, 0x1f, RZ ;  /* 0x0000001f00027819 */ /* 0x000fc600000006ff */
[----:B------:R-:W-:-:S04]  /*5480*/  VIADD R3, R3, 0x28 ;  /* 0x0000002803037836 */ /* 0x000fc80000000000 */
[C---:B------:R-:W-:Y:S02]  /*5490*/  IMAD R7, R8.reuse, 0x8, R3 ;  /* 0x0000000808077824 */ /* 0x040fe400078e0203 */
[----:B------:R-:W-:Y:S02]  /*54a0*/  VIADD R8, R8, 0x1 ;  /* 0x0000000108087836 */ /* 0x000fe40000000000 */
[----:B------:R-:W0:Y:S03]  /*54b0*/  SYNCS.PHASECHK.TRANS64.TRYWAIT P0, [R7+URZ], R2 ;  /* 0x00000002070075a7 */ /* 0x000e26000800017f */
[----:B------:R-:W-:-:S04]  /*54c0*/  ISETP.NE.AND P1, PT, R8, 0x5, PT ;  /* 0x000000050800780c */ /* 0x000fc80003f25270 */
[----:B------:R-:W-:Y:S02]  /*54d0*/  SEL R5, RZ, 0x1, P1 ;  /* 0x00000001ff057807 */ /* 0x000fe40000800000 */
[----:B------:R-:W-:Y:S02]  /*54e0*/  SEL R8, R8, RZ, P1 ;  /* 0x000000ff08087207 */ /* 0x000fe40000800000 */
[----:B------:R-:W-:-:S03]  /*54f0*/  LOP3.LUT R5, R0, R5, RZ, 0x3c, !PT ;  /* 0x0000000500057212 */ /* 0x000fc600078e3cff */
[----:B------:R-:W-:Y:S01]  /*5500*/  IMAD R9, R8, 0x8, R3 ;  /* 0x0000000808097824 */ /* 0x000fe200078e0203 */
[----:B------:R-:W-:Y:S01]  /*5510*/  SHF.L.U32 R4, R5, 0x1f, RZ ;  /* 0x0000001f05047819 */ /* 0x000fe200000006ff */
[----:B0-----:R-:W-:Y:S06]  /*5520*/  @!P0 BRA `(.L_x_124) ;  /* 0x00000004002c8947 */ /* 0x001fec0003800000 */
.L_x_138:
[----:B------:R-:W1:Y:S01]  /*5530*/  SYNCS.PHASECHK.TRANS64.TRYWAIT P0, [R9+URZ], R4 ;  /* 0x00000004090075a7 */ /* 0x000e62000800017f */
[----:B------:R-:W-:-:S05]  /*5540*/  VIADD R0, R8, 0x1 ;  /* 0x0000000108007836 */ /* 0x000fca0000000000 */
[----:B------:R-:W-:-:S04]  /*5550*/  ISETP.NE.AND P1, PT, R0, 0x5, PT ;  /* 0x000000050000780c */ /* 0x000fc80003f25270 */
[----:B0-----:R-:W-:Y:S02]  /*5560*/  SEL R2, RZ, 0x1, P1 ;  /* 0x00000001ff027807 */ /* 0x001fe40000800000 */
[----:B------:R-:W-:Y:S02]  /*5570*/  SEL R0, R0, RZ, P1 ;  /* 0x000000ff00007207 */ /* 0x000fe40000800000 */
[----:B------:R-:W-:-:S03]  /*5580*/  LOP3.LUT R7, R5, R2, RZ, 0x3c, !PT ;  /* 0x0000000205077212 */ /* 0x000fc600078e3cff */
[----:B------:R-:W-:Y:S01]  /*5590*/  IMAD R6, R0, 0x8, R3 ;  /* 0x0000000800067824 */ /* 0x000fe200078e0203 */
[----:B------:R-:W-:Y:S01]  /*55a0*/  SHF.L.U32 R5, R7, 0x1f, RZ ;  /* 0x0000001f07057819 */ /* 0x000fe200000006ff */
[----:B-1----:R-:W-:Y:S06]  /*55b0*/  @!P0 BRA `(.L_x_125) ;  /* 0x00000004001c8947 */ /* 0x002fec0003800000 */
.L_x_139:
[----:B------:R-:W1:Y:S01]  /*55c0*/  SYNCS.PHASECHK.TRANS64.TRYWAIT P0, [R6+URZ], R5 ;  /* 0x00000005060075a7 */ /* 0x000e62000800017f */
[----:B------:R-:W-:-:S05]  /*55d0*/  VIADD R0, R0, 0x1 ;  /* 0x0000000100007836 */ /* 0x000fca0000000000 */
[----:B------:R-:W-:-:S04]  /*55e0*/  ISETP.NE.AND P1, PT, R0, 0x5, PT ;  /* 0x000000050000780c */ /* 0x000fc80003f25270 */
[----:B------:R-:W-:Y:S02]  /*55f0*/  SEL R2, RZ, 0x1, P1 ;  /* 0x00000001ff027807 */ /* 0x000fe40000800000 */
[----:B------:R-:W-:Y:S02]  /*5600*/  SEL R0, R0, RZ, P1 ;  /* 0x000000ff00007207 */ /* 0x000fe40000800000 */
[----:B------:R-:W-:-:S03]  /*5610*/  LOP3.LUT R7, R7, R2, RZ, 0x3c, !PT ;  /* 0x0000000207077212 */ /* 0x000fc600078e3cff */
[----:B0-----:R-:W-:Y:S01]  /*5620*/  IMAD R9, R0, 0x8, R3 ;  /* 0x0000000800097824 */ /* 0x001fe200078e0203 */
[----:B------:R-:W-:Y:S01]  /*5630*/  SHF.L.U32 R4, R7, 0x1f, RZ ;  /* 0x0000001f07047819 */ /* 0x000fe200000006ff */
[----:B-1----:R-:W-:Y:S06]  /*5640*/  @!P0 BRA `(.L_x_126) ;  /* 0x00000004000c8947 */ /* 0x002fec0003800000 */
.L_x_140:
[----:B------:R-:W1:Y:S01]  /*5650*/  SYNCS.PHASECHK.TRANS64.TRYWAIT P0, [R9+URZ], R4 ;  /* 0x00000004090075a7 */ /* 0x000e62000800017f */
[----:B------:R-:W-:-:S05]  /*5660*/  VIADD R0, R0, 0x1 ;  /* 0x0000000100007836 */ /* 0x000fca0000000000 */
[----:B------:R-:W-:-:S04]  /*5670*/  ISETP.NE.AND P1, PT, R0, 0x5, PT ;  /* 0x000000050000780c */ /* 0x000fc80003f25270 */
[----:B------:R-:W-:Y:S02]  /*5680*/  SEL R2, RZ, 0x1, P1 ;  /* 0x00000001ff027807 */ /* 0x000fe40000800000 */
[----:B------:R-:W-:Y:S02]  /*5690*/  SEL R0, R0, RZ, P1 ;  /* 0x000000ff00007207 */ /* 0x000fe40000800000 */
[----:B------:R-:W-:Y:S01]  /*56a0*/  LOP3.LUT R2, R7, R2, RZ, 0x3c, !PT ;  /* 0x0000000207027212 */ /* 0x000fe200078e3cff */
[----:B-1----:R-:W-:Y:S06]  /*56b0*/  @!P0 BRA `(.L_x_127) ;  /* 0x0000000400048947 */ /* 0x002fec0003800000 */
.L_x_141:
[----:B------:R-:W-:Y:S01]  /*56c0*/  IMAD R3, R0, 0x8, R3 ;  /* 0x0000000800037824 */ /* 0x000fe200078e0203 */
[----:B------:R-:W-:-:S07]  /*56d0*/  SHF.L.U32 R0, R2, 0x1f, RZ ;  /* 0x0000001f02007819 */ /* 0x000fce00000006ff */
.L_x_128:
[----:B--2---:R2:W3:Y:S02]  /*56e0*/  SYNCS.PHASECHK.TRANS64.TRYWAIT P0, [R3+URZ], R0 ;  /* 0x00000000030075a7 */ /* 0x0044e4000800017f */
[----:B---3--:R-:W-:Y:S05]  /*56f0*/  @!P0 NANOSLEEP.SYNCS 0x989680 ;  /* 0x009896800000895d */ /* 0x008fea0003900000 */
[----:B------:R-:W3:Y:S02]  /*5700*/  @!P0 SYNCS.PHASECHK.TRANS64 P0, [R3+URZ], R0 ;  /* 0x00000000030085a7 */ /* 0x000ee4000800007f */
[----:B---3--:R-:W-:Y:S05]  /*5710*/  @!P0 BRA `(.L_x_128) ;  /* 0xfffffffc00f08947 */ /* 0x008fea000383ffff */
.L_x_122:
[----:B------:R-:W-:Y:S05]  /*5720*/  BSYNC B0 ;  /* 0x0000000000007941 */ /* 0x000fea0003800000 */
.L_x_121:
[----:B------:R-:W-:Y:S05]  /*5730*/  EXIT ;  /* 0x000000000000794d */ /* 0x000fea0003800000 */
.L_x_19:
[----:B-1----:R1:W2:Y:S02]  /*5740*/  SYNCS.PHASECHK.TRANS64.TRYWAIT P0, [R65+URZ], R0 ;  /* 0x00000000410075a7 */ /* 0x0022a4000800017f */
[----:B--2---:R-:W-:Y:S05]  /*5750*/  @!P0 NANOSLEEP.SYNCS 0x989680 ;  /* 0x009896800000895d */ /* 0x004fea0003900000 */
[----:B------:R-:W2:Y:S02]  /*5760*/  @!P0 SYNCS.PHASECHK.TRANS64 P0, [R65+URZ], R0 ;  /* 0x00000000410085a7 */ /* 0x000ea4000800007f */
[----:B--2---:R-:W-:Y:S05]  /*5770*/  @!P0 BRA `(.L_x_19) ;  /* 0xfffffffc00f08947 */ /* 0x004fea000383ffff */
[----:B------:R-:W-:Y:S05]  /*5780*/  BRA `(.L_x_129) ;  /* 0xffffffbc00f87947 */ /* 0x000fea000383ffff */
.L_x_24:
[----:B--2---:R2:W3:Y:S02]  /*5790*/  SYNCS.PHASECHK.TRANS64.TRYWAIT P1, [R3+URZ], R0 ;  /* 0x00000000030075a7 */ /* 0x0044e4000802017f */
[----:B---3--:R-:W-:Y:S05]  /*57a0*/  @!P1 NANOSLEEP.SYNCS 0x989680 ;  /* 0x009896800000995d */ /* 0x008fea0003900000 */
[----:B------:R-:W3:Y:S02]  /*57b0*/  @!P1 SYNCS.PHASECHK.TRANS64 P1, [R3+URZ], R0 ;  /* 0x00000000030095a7 */ /* 0x000ee4000802007f */
[----:B---3--:R-:W-:Y:S05]  /*57c0*/  @!P1 BRA `(.L_x_24) ;  /* 0xfffffffc00f09947 */ /* 0x008fea000383ffff */
[----:B------:R-:W-:Y:S05]  /*57d0*/  BRA `(.L_x_23) ;  /* 0xffffffc000607947 */ /* 0x000fea000383ffff */
.L_x_29:
[----:B--2---:R-:W-:-:S04]  /*57e0*/  IMAD.U32 R5, RZ, RZ, UR4 ;  /* 0x00000004ff057e24 */ /* 0x004fc8000f8e00ff */
[----:B------:R2:W3:Y:S03]  /*57f0*/  SYNCS.PHASECHK.TRANS64.TRYWAIT P1, [R5+URZ], R4 ;  /* 0x00000004050075a7 */ /* 0x0004e6000802017f */
[----:B---3--:R-:W-:Y:S05]  /*5800*/  @!P1 NANOSLEEP.SYNCS 0x989680 ;  /* 0x009896800000995d */ /* 0x008fea0003900000 */
[----:B------:R-:W3:Y:S02]  /*5810*/  @!P1 SYNCS.PHASECHK.TRANS64 P1, [R5+URZ], R4 ;  /* 0x00000004050095a7 */ /* 0x000ee4000802007f */
[----:B---3--:R-:W-:Y:S05]  /*5820*/  @!P1 BRA `(.L_x_29) ;  /* 0xfffffffc00ec9947 */ /* 0x008fea000383ffff */
[----:B------:R-:W-:Y:S05]  /*5830*/  BRA `(.L_x_28) ;  /* 0xffffffc400187947 */ /* 0x000fea000383ffff */
.L_x_35:
[----:B-1----:R1:W2:Y:S02]  /*5840*/  SYNCS.PHASECHK.TRANS64.TRYWAIT P0, [R65+URZ+0x10], R0 ;  /* 0x00001000410075a7 */ /* 0x0022a4000800017f */
[----:B--2---:R-:W-:Y:S05]  /*5850*/  @!P0 NANOSLEEP.SYNCS 0x989680 ;  /* 0x009896800000895d */ /* 0x004fea0003900000 */
[----:B------:R-:W2:Y:S02]  /*5860*/  @!P0 SYNCS.PHASECHK.TRANS64 P0, [R65+URZ+0x10], R0 ;  /* 0x00001000410085a7 */ /* 0x000ea4000800007f */
[----:B--2---:R-:W-:Y:S05]  /*5870*/  @!P0 BRA `(.L_x_35) ;  /* 0xfffffffc00f08947 */ /* 0x004fea000383ffff */
[----:B------:R-:W-:Y:S05]  /*5880*/  BRA `(.L_x_130) ;  /* 0xffffffc800647947 */ /* 0x000fea000383ffff */
.L_x_108:
[----:B------:R-:W-:Y:S01]  /*5890*/  BSSY B1, `(.L_x_131) ;  /* 0x0000006000017945 */ /* 0x000fe20003800000 */
[----:B------:R-:W-:-:S07]  /*58a0*/  IMAD.MOV.U32 R15, RZ, RZ, -0x1 ;  /* 0xffffffffff0f7424 */ /* 0x000fce00078e00ff */
[----:B-----5:R-:W-:Y:S05]  /*58b0*/  WARPSYNC.COLLECTIVE R15, `(.L_x_132) ;  /* 0x000000000f0c7348 */ /* 0x020fea0003c00000 */
[----:B------:R-:W-:Y:S02]  /*58c0*/  ELECT P6, UR62, PT ;  /* 0x00000000003e782f */ /* 0x000fe400038c0000 */
[----:B------:R-:W-:Y:S01]  /*58d0*/  MOV R14, UR62 ;  /* 0x0000003e000e7c02 */ /* 0x000fe20008000f00 */
[----:B-----5:R-:W-:Y:S10]  /*58e0*/  ENDCOLLECTIVE ;  /* 0x000000000000791b */ /* 0x020ff40003800000 */
.L_x_132:
[----:B------:R-:W-:Y:S05]  /*58f0*/  BSYNC B1 ;  /* 0x0000000000017941 */ /* 0x000fea0003800000 */
.L_x_131:
[----:B------:R-:W-:Y:S05]  /*5900*/  BRA `(.L_x_133) ;  /* 0xffffffec00d47947 */ /* 0x000fea000383ffff */
.L_x_111:
[----:B0-----:R0:W1:Y:S02]  /*5910*/  SYNCS.PHASECHK.TRANS64.TRYWAIT P1, [R12+URZ+0x28], R5 ;  /* 0x000028050c0075a7 */ /* 0x001064000802017f */
[----:B-1----:R-:W-:Y:S05]  /*5920*/  @!P1 NANOSLEEP.SYNCS 0x989680 ;  /* 0x009896800000995d */ /* 0x002fea0003900000 */
[----:B------:R-:W1:Y:S02]  /*5930*/  @!P1 SYNCS.PHASECHK.TRANS64 P1, [R12+URZ+0x28], R5 ;  /* 0x000028050c0095a7 */ /* 0x000e64000802007f */
[----:B-1----:R-:W-:Y:S05]  /*5940*/  @!P1 BRA `(.L_x_111) ;  /* 0xfffffffc00f09947 */ /* 0x002fea000383ffff */
[----:B------:R-:W-:Y:S05]  /*5950*/  BRA `(.L_x_134) ;  /* 0xfffffff000087947 */ /* 0x000fea000383ffff */
.L_x_120:
[----:B------:R-:W-:Y:S01]  /*5960*/  BSSY B0, `(.L_x_135) ;  /* 0x0000006000007945 */ /* 0x000fe20003800000 */
[----:B------:R-:W-:-:S07]  /*5970*/  IMAD.MOV.U32 R15, RZ, RZ, -0x1 ;  /* 0xffffffffff0f7424 */ /* 0x000fce00078e00ff */
[----:B-----5:R-:W-:Y:S05]  /*5980*/  WARPSYNC.COLLECTIVE R15, `(.L_x_136) ;  /* 0x000000000f0c7348 */ /* 0x020fea0003c00000 */
[----:B------:R-:W-:Y:S02]  /*5990*/  ELECT P6, UR62, PT ;  /* 0x00000000003e782f */ /* 0x000fe400038c0000 */
[----:B------:R-:W-:Y:S01]  /*59a0*/  MOV R14, UR62 ;  /* 0x0000003e000e7c02 */ /* 0x000fe20008000f00 */
[----:B-----5:R-:W-:Y:S10]  /*59b0*/  ENDCOLLECTIVE ;  /* 0x000000000000791b */ /* 0x020ff40003800000 */
.L_x_136:
[----:B------:R-:W-:Y:S05]  /*59c0*/  BSYNC B0 ;  /* 0x0000000000007941 */ /* 0x000fea0003800000 */
.L_x_135:
[----:B------:R-:W-:Y:S05]  /*59d0*/  BRA `(.L_x_137) ;  /* 0xfffffff800807947 */ /* 0x000fea000383ffff */
.L_x_124:
[----:B0-----:R0:W1:Y:S02]  /*59e0*/  SYNCS.PHASECHK.TRANS64.TRYWAIT P0, [R7+URZ], R2 ;  /* 0x00000002070075a7 */ /* 0x001064000800017f */
[----:B-1----:R-:W-:Y:S05]  /*59f0*/  @!P0 NANOSLEEP.SYNCS 0x989680 ;  /* 0x009896800000895d */ /* 0x002fea0003900000 */
[----:B------:R-:W1:Y:S02]  /*5a00*/  @!P0 SYNCS.PHASECHK.TRANS64 P0, [R7+URZ], R2 ;  /* 0x00000002070085a7 */ /* 0x000e64000800007f */
[----:B-1----:R-:W-:Y:S05]  /*5a10*/  @!P0 BRA `(.L_x_124) ;  /* 0xfffffffc00f08947 */ /* 0x002fea000383ffff */
[----:B------:R-:W-:Y:S05]  /*5a20*/  BRA `(.L_x_138) ;  /* 0xfffffff800c07947 */ /* 0x000fea000383ffff */
.L_x_125:
[----:B0-----:R0:W1:Y:S02]  /*5a30*/  SYNCS.PHASECHK.TRANS64.TRYWAIT P0, [R9+URZ], R4 ;  /* 0x00000004090075a7 */ /* 0x001064000800017f */
[----:B-1----:R-:W-:Y:S05]  /*5a40*/  @!P0 NANOSLEEP.SYNCS 0x989680 ;  /* 0x009896800000895d */ /* 0x002fea0003900000 */
[----:B------:R-:W1:Y:S02]  /*5a50*/  @!P0 SYNCS.PHASECHK.TRANS64 P0, [R9+URZ], R4 ;  /* 0x00000004090085a7 */ /* 0x000e64000800007f */
[----:B-1----:R-:W-:Y:S05]  /*5a60*/  @!P0 BRA `(.L_x_125) ;  /* 0xfffffffc00f08947 */ /* 0x002fea000383ffff */
[----:B------:R-:W-:Y:S05]  /*5a70*/  BRA `(.L_x_139) ;  /* 0xfffffff800d07947 */ /* 0x000fea000383ffff */
.L_x_126:
[----:B0-----:R0:W1:Y:S02]  /*5a80*/  SYNCS.PHASECHK.TRANS64.TRYWAIT P0, [R6+URZ], R5 ;  /* 0x00000005060075a7 */ /* 0x001064000800017f */
[----:B-1----:R-:W-:Y:S05]  /*5a90*/  @!P0 NANOSLEEP.SYNCS 0x989680 ;  /* 0x009896800000895d */ /* 0x002fea0003900000 */
[----:B------:R-:W1:Y:S02]  /*5aa0*/  @!P0 SYNCS.PHASECHK.TRANS64 P0, [R6+URZ], R5 ;  /* 0x00000005060085a7 */ /* 0x000e64000800007f */
[----:B-1----:R-:W-:Y:S05]  /*5ab0*/  @!P0 BRA `(.L_x_126) ;  /* 0xfffffffc00f08947 */ /* 0x002fea000383ffff */
[----:B------:R-:W-:Y:S05]  /*5ac0*/  BRA `(.L_x_140) ;  /* 0xfffffff800e07947 */ /* 0x000fea000383ffff */
.L_x_127:
[----:B-1----:R1:W2:Y:S02]  /*5ad0*/  SYNCS.PHASECHK.TRANS64.TRYWAIT P0, [R9+URZ], R4 ;  /* 0x00000004090075a7 */ /* 0x0022a4000800017f */
[----:B--2---:R-:W-:Y:S05]  /*5ae0*/  @!P0 NANOSLEEP.SYNCS 0x989680 ;  /* 0x009896800000895d */ /* 0x004fea0003900000 */
[----:B------:R-:W2:Y:S02]  /*5af0*/  @!P0 SYNCS.PHASECHK.TRANS64 P0, [R9+URZ], R4 ;  /* 0x00000004090085a7 */ /* 0x000ea4000800007f */
[----:B--2---:R-:W-:Y:S05]  /*5b00*/  @!P0 BRA `(.L_x_127) ;  /* 0xfffffffc00f08947 */ /* 0x004fea000383ffff */
[----:B------:R-:W-:Y:S05]  /*5b10*/  BRA `(.L_x_141) ;  /* 0xfffffff800e87947 */ /* 0x000fea000383ffff */
.L_x_142:
[----:B------:R-:W-:-:S00]  /*5b20*/  BRA `(.L_x_142) ;  /* 0xfffffffc00fc7947 */ /* 0x000fc0000383ffff */
[----:B------:R-:W-:-:S00]  /*5b30*/  NOP ;  /* 0x0000000000007918 */ /* 0x000fc00000000000 */
        /* <DEDUP_REMOVED lines=12> */
.L_x_143:


//--------------------- .nv.global.init           --------------------------
	.section	.nv.global.init,"aw",@progbits
.nv.global.init:
	.type		$str$22,@object
	.size		$str$22,($str$23 - $str$22)
$str$22:
        /*0000*/ 	.byte	0x6b, 0x5f, 0x74, 0x69, 0x6c, 0x65, 0x5f, 0x63, 0x6f, 0x75, 0x6e, 0x74, 0x20, 0x3e, 0x3d, 0x20
        /*0010*/ 	.byte	0x31, 0x00
	.type		$str$23,@object
	.size		$str$23,(__unnamed_1 - $str$23)
$str$23:
        /*0012*/ 	.byte	0x2f, 0x74, 0x6d, 0x70, 0x2f, 0x63, 0x75, 0x74, 0x6c, 0x61, 0x73, 0x73, 0x5f, 0x73, 0x77, 0x65
        /*0022*/ 	.byte	0x65, 0x70, 0x5f, 0x73, 0x72, 0x63, 0x2f, 0x69, 0x6e, 0x63, 0x6c, 0x75, 0x64, 0x65, 0x2f, 0x63
        /*0032*/ 	.byte	0x75, 0x74, 0x6c, 0x61, 0x73, 0x73, 0x2f, 0x67, 0x65, 0x6d, 0x6d, 0x2f, 0x63, 0x6f, 0x6c, 0x6c
        /*0042*/ 	.byte	0x65, 0x63, 0x74, 0x69, 0x76, 0x65, 0x2f, 0x73, 0x6d, 0x39, 0x30, 0x5f, 0x6d, 0x6d, 0x61, 0x5f
        /*0052*/ 	.byte	0x74, 0x6d, 0x61, 0x5f, 0x67, 0x6d, 0x6d, 0x61, 0x5f, 0x73, 0x73, 0x5f, 0x77, 0x61, 0x72, 0x70
        /*0062*/ 	.byte	0x73, 0x70, 0x65, 0x63, 0x69, 0x61, 0x6c, 0x69, 0x7a, 0x65, 0x64, 0x2e, 0x68, 0x70, 0x70, 0x00
	.type		__unnamed_1,@object
	.size		__unnamed_1,(.L_0 - __unnamed_1)
__unnamed_1:
        /*0072*/ 	.byte	0x76, 0x6f, 0x69, 0x64, 0x20, 0x63, 0x75, 0x74, 0x6c, 0x61, 0x73, 0x73, 0x3a, 0x3a, 0x67, 0x65
        /* <DEDUP_REMOVED lines=172> */
        /*0b42*/ 	.byte	0x6e, 0x74, 0x69, 0x74, 0x79, 0x5d, 0x00
.L_0:


//--------------------- .nv.shared._ZN7cutlass13device_kernelINS_4gemm6kernel13GemmUniversalIN4cute5tupleIJiiiiEEENS1_10collective13CollectiveMmaINS1_34MainloopSm90TmaGmmaWarpSpecializedILi5ENS5_IJNS4_1CILi2EEENSA_ILi1EEESC_EEENS1_32KernelTmaWarpSpecializedPingpongEEENS5_IJNSA_ILi64EEESG_NSA_ILi128EEEEEEaNS5_IJlSC_lEEEaSJ_NS4_8TiledMMAINS4_8MMA_AtomIJNS4_4SM904GMMA26MMA_64x64x32_S32S8S8_SS_TNEEEENS4_6LayoutINS5_IJSC_SC_SC_EEENS5_IJNSA_ILi0EEESS_SS_EEEEENS5_IJNS4_10UnderscoreESV_SV_EEEEENS4_13SM90_TMA_LOADENS4_14ComposedLayoutINS4_7SwizzleILi3ELi4ELi3EEENS4_18smem_ptr_flag_bitsILi8EEENSQ_INS5_IJNSA_ILi8EEESH_EEENS5_IJSH_SC_EEEEEEEvNS4_8identityENS4_23SM90_TMA_LOAD_MULTICASTES18_vS19_EENS_8epilogue10collective6detail29Sm90TmaWarpSpecializedAdapterINS1D_15DefaultEpilogueIaSJ_SJ_NS1C_6thread17LinearCombinationIaLi1EiiLNS1H_9ScaleType4KindE0ELNS_15FloatRoundStyleE2EaEENS1_15EpilogueDefaultEEEEEvvEEEEvNT_6ParamsE --------------------------
	.section	.nv.shared._ZN7cutlass13device_kernelINS_4gemm6kernel13GemmUniversalIN4cute5tupleIJiiiiEEENS1_10collective13CollectiveMmaINS1_34MainloopSm90TmaGmmaWarpSpecializedILi5ENS5_IJNS4_1CILi2EEENSA_ILi1EEESC_EEENS1_32KernelTmaWarpSpecializedPingpongEEENS5_IJNSA_ILi64EEESG_NSA_ILi128EEEEEEaNS5_IJlSC_lEEEaSJ_NS4_8TiledMMAINS4_8MMA_AtomIJNS4_4SM904GMMA26MMA_64x64x32_S32S8S8_SS_TNEEEENS4_6LayoutINS5_IJSC_SC_SC_EEENS5_IJNSA_ILi0EEESS_SS_EEEEENS5_IJNS4_10UnderscoreESV_SV_EEEEENS4_13SM90_TMA_LOADENS4_14ComposedLayoutINS4_7SwizzleILi3ELi4ELi3EEENS4_18smem_ptr_flag_bitsILi8EEENSQ_INS5_IJNSA_ILi8EEESH_EEENS5_IJSH_SC_EEEEEEEvNS4_8identityENS4_23SM90_TMA_LOAD_MULTICASTES18_vS19_EENS_8epilogue10collective6detail29Sm90TmaWarpSpecializedAdapterINS1D_15DefaultEpilogueIaSJ_SJ_NS1C_6thread17LinearCombinationIaLi1EiiLNS1H_9ScaleType4KindE0ELNS_15FloatRoundStyleE2EaEENS1_15EpilogueDefaultEEEEEvvEEEEvNT_6ParamsE,"aw",@nobits
	.sectionflags	@""
	.align	16
	.zero		1024


//--------------------- .nv.shared.reserved.0     --------------------------
	.section	.nv.shared.reserved.0,"aw",@nobits
	.weak		__nv_reservedSMEM_offset_0_alias
	.size		__nv_reservedSMEM_offset_0_alias, 0, 0
	.other		__nv_reservedSMEM_offset_0_alias,@"STO_CUDA_RESERVED_SHARED STV_DEFAULT"
__nv_reservedSMEM_offset_0_alias:
	.zero		0


//--------------------- .nv.global                --------------------------
	.section	.nv.global,"aw",@nobits
.nv.global:
	.type		_ZN39_INTERNAL_5a1f8420_4_k_cu_a3e92f23_56004cute1_E,@object
	.size		_ZN39_INTERNAL_5a1f8420_4_k_cu_a3e92f23_56004cute1_E,(_ZN39_INTERNAL_5a1f8420_4_k_cu_a3e92f23_56004cuda3std3__45__cpo6cbeginE - _ZN39_INTERNAL_5a1f8420_4_k_cu_a3e92f23_56004cute1_E)
_ZN39_INTERNAL_5a1f8420_4_k_cu_a3e92f23_56004cute1_E:
	.zero		1
	.type		_ZN39_INTERNAL_5a1f8420_4_k_cu_a3e92f23_56004cuda3std3__45__cpo6cbeginE,@object
	.size		_ZN39_INTERNAL_5a1f8420_4_k_cu_a3e92f23_56004cuda3std3__45__cpo6cbeginE,(_ZN39_INTERNAL_5a1f8420_4_k_cu_a3e92f23_56004cuda3std3__48in_placeE - _ZN39_INTERNAL_5a1f8420_4_k_cu_a3e92f23_56004cuda3std3__45__cpo6cbeginE)
_ZN39_INTERNAL_5a1f8420_4_k_cu_a3e92f23_56004cuda3std3__45__cpo6cbeginE:
	.zero		1
	.type		_ZN39_INTERNAL_5a1f8420_4_k_cu_a3e92f23_56004cuda3std3__48in_placeE,@object
	.size		_ZN39_INTERNAL_5a1f8420_4_k_cu_a3e92f23_56004cuda3std3__48in_placeE,(_ZN39_INTERNAL_5a1f8420_4_k_cu_a3e92f23_56004cuda3std6ranges3__45__cpo9iter_moveE - _ZN39_INTERNAL_5a1f8420_4_k_cu_a3e92f23_56004cuda3std3__48in_placeE)
_ZN39_INTERNAL_5a1f8420_4_k_cu_a3e92f23_56004cuda3std3__48in_placeE:
	.zero		1
	.type		_ZN39_INTERNAL_5a1f8420_4_k_cu_a3e92f23_56004cuda3std6ranges3__45__cpo9iter_moveE,@object
	.size		_ZN39_INTERNAL_5a1f8420_4_k_cu_a3e92f23_56004cuda3std6ranges3__45__cpo9iter_moveE,(_ZN39_INTERNAL_5a1f8420_4_k_cu_a3e92f23_56004cuda3std3__45__cpo5beginE - _ZN39_INTERNAL_5a1f8420_4_k_cu_a3e92f23_56004cuda3std6ranges3__45__cpo9iter_moveE)
_ZN39_INTERNAL_5a1f8420_4_k_cu_a3e92f23_56004cuda3std6ranges3__45__cpo9iter_moveE:
	.zero		1
	.type		_ZN39_INTERNAL_5a1f8420_4_k_cu_a3e92f23_56004cuda3std3__45__cpo5beginE,@object
	.size		_ZN39_INTERNAL_5a1f8420_4_k_cu_a3e92f23_56004cuda3std3__45__cpo5beginE,(_ZN39_INTERNAL_5a1f8420_4_k_cu_a3e92f23_56004cuda3std3__441_GLOBAL__N__5a1f8420_4_k_cu_a3e92f23_56006ignoreE - _ZN39_INTERNAL_5a1f8420_4_k_cu_a3e92f23_56004cuda3std3__45__cpo5beginE)
_ZN39_INTERNAL_5a1f8420_4_k_cu_a3e92f23_56004cuda3std3__45__cpo5beginE:
	.zero		1
	.type		_ZN39_INTERNAL_5a1f8420_4_k_cu_a3e92f23_56004cuda3std3__441_GLOBAL__N__5a1f8420_4_k_cu_a3e92f23_56006ignoreE,@object
	.size		_ZN39_INTERNAL_5a1f8420_4_k_cu_a3e92f23_56004cuda3std3__441_GLOBAL__N__5a1f8420_4_k_cu_a3e92f23_56006ignoreE,(_ZN39_INTERNAL_5a1f8420_4_k_cu_a3e92f23_56004cute7productE - _ZN39_INTERNAL_5a1f8420_4_k_cu_a3e92f23_56004cuda3std3__441_GLOBAL__N__5a1f8420_4_k_cu_a3e92f23_56006ignoreE)
_ZN39_INTERNAL_5a1f8420_4_k_cu_a3e92f23_56004cuda3std3__441_GLOBAL__N__5a1f8420_4_k_cu_a3e92f23_56006ignoreE:
	.zero		1
	.type		_ZN39_INTERNAL_5a1f8420_4_k_cu_a3e92f23_56004cute7productE,@object
	.size		_ZN39_INTERNAL_5a1f8420_4_k_cu_a3e92f23_56004cute7productE,(_ZN39_INTERNAL_5a1f8420_4_k_cu_a3e92f23_56004cuda3std3__45__cpo3endE - _ZN39_INTERNAL_5a1f8420_4_k_cu_a3e92f23_56004cute7productE)
_ZN39_INTERNAL_5a1f8420_4_k_cu_a3e92f23_56004cute7productE:
	.zero		1
	.type		_ZN39_INTERNAL_5a1f8420_4_k_cu_a3e92f23_56004cuda3std3__45__cpo3endE,@object
	.size		_ZN39_INTERNAL_5a1f8420_4_k_cu_a3e92f23_56004cuda3std3__45__cpo3endE,(_ZN39_INTERNAL_5a1f8420_4_k_cu_a3e92f23_56004cuda3std3__419piecewise_constructE - _ZN39_INTERNAL_5a1f8420_4_k_cu_a3e92f23_56004cuda3std3__45__cpo3endE)
_ZN39_INTERNAL_5a1f8420_4_k_cu_a3e92f23_56004cuda3std3__45__cpo3endE:
	.zero		1
	.type		_ZN39_INTERNAL_5a1f8420_4_k_cu_a3e92f23_56004cuda3std3__419piecewise_constructE,@object
	.size		_ZN39_INTERNAL_5a1f8420_4_k_cu_a3e92f23_56004cuda3std3__419piecewise_constructE,(_ZN39_INTERNAL_5a1f8420_4_k_cu_a3e92f23_56004cuda3std3__45__cpo4cendE - _ZN39_INTERNAL_5a1f8420_4_k_cu_a3e92f23_56004cuda3std3__419piecewise_constructE)
_ZN39_INTERNAL_5a1f8420_4_k_cu_a3e92f23_56004cuda3std3__419piecewise_constructE:
	.zero		1
	.type		_ZN39_INTERNAL_5a1f8420_4_k_cu_a3e92f23_56004cuda3std3__45__cpo4cendE,@object
	.size		_ZN39_INTERNAL_5a1f8420_4_k_cu_a3e92f23_56004cuda3std3__45__cpo4cendE,(_ZN39_INTERNAL_5a1f8420_4_k_cu_a3e92f23_56004cuda3std6ranges3__45__cpo4swapE - _ZN39_INTERNAL_5a1f8420_4_k_cu_a3e92f23_56004cuda3std3__45__cpo4cendE)
_ZN39_INTERNAL_5a1f8420_4_k_cu_a3e92f23_56004cuda3std3__45__cpo4cendE:
	.zero		1
	.type		_ZN39_INTERNAL_5a1f8420_4_k_cu_a3e92f23_56004cuda3std6ranges3__45__cpo4swapE,@object
	.size		_ZN39_INTERNAL_5a1f8420_4_k_cu_a3e92f23_56004cuda3std6ranges3__45__cpo4swapE,(.L_8 - _ZN39_INTERNAL_5a1f8420_4_k_cu_a3e92f23_56004cuda3std6ranges3__45__cpo4swapE)
_ZN39_INTERNAL_5a1f8420_4_k_cu_a3e92f23_56004cuda3std6ranges3__45__cpo4swapE:
	.zero		1
.L_8:


//--------------------- .nv.constant0._ZN7cutlass13device_kernelINS_4gemm6kernel13GemmUniversalIN4cute5tupleIJiiiiEEENS1_10collective13CollectiveMmaINS1_34MainloopSm90TmaGmmaWarpSpecializedILi5ENS5_IJNS4_1CILi2EEENSA_ILi1EEESC_EEENS1_32KernelTmaWarpSpecializedPingpongEEENS5_IJNSA_ILi64EEESG_NSA_ILi128EEEEEEaNS5_IJlSC_lEEEaSJ_NS4_8TiledMMAINS4_8MMA_AtomIJNS4_4SM904GMMA26MMA_64x64x32_S32S8S8_SS_TNEEEENS4_6LayoutINS5_IJSC_SC_SC_EEENS5_IJNSA_ILi0EEESS_SS_EEEEENS5_IJNS4_10UnderscoreESV_SV_EEEEENS4_13SM90_TMA_LOADENS4_14ComposedLayoutINS4_7SwizzleILi3ELi4ELi3EEENS4_18smem_ptr_flag_bitsILi8EEENSQ_INS5_IJNSA_ILi8EEESH_EEENS5_IJSH_SC_EEEEEEEvNS4_8identityENS4_23SM90_TMA_LOAD_MULTICASTES18_vS19_EENS_8epilogue10collective6detail29Sm90TmaWarpSpecializedAdapterINS1D_15DefaultEpilogueIaSJ_SJ_NS1C_6thread17LinearCombinationIaLi1EiiLNS1H_9ScaleType4KindE0ELNS_15FloatRoundStyleE2EaEENS1_15EpilogueDefaultEEEEEvvEEEEvNT_6ParamsE --------------------------
	.section	.nv.constant0._ZN7cutlass13device_kernelINS_4gemm6kernel13GemmUniversalIN4cute5tupleIJiiiiEEENS1_10collective13CollectiveMmaINS1_34MainloopSm90TmaGmmaWarpSpecializedILi5ENS5_IJNS4_1CILi2EEENSA_ILi1EEESC_EEENS1_32KernelTmaWarpSpecializedPingpongEEENS5_IJNSA_ILi64EEESG_NSA_ILi128EEEEEEaNS5_IJlSC_lEEEaSJ_NS4_8TiledMMAINS4_8MMA_AtomIJNS4_4SM904GMMA26MMA_64x64x32_S32S8S8_SS_TNEEEENS4_6LayoutINS5_IJSC_SC_SC_EEENS5_IJNSA_ILi0EEESS_SS_EEEEENS5_IJNS4_10UnderscoreESV_SV_EEEEENS4_13SM90_TMA_LOADENS4_14ComposedLayoutINS4_7SwizzleILi3ELi4ELi3EEENS4_18smem_ptr_flag_bitsILi8EEENSQ_INS5_IJNSA_ILi8EEESH_EEENS5_IJSH_SC_EEEEEEEvNS4_8identityENS4_23SM90_TMA_LOAD_MULTICASTES18_vS19_EENS_8epilogue10collective6detail29Sm90TmaWarpSpecializedAdapterINS1D_15DefaultEpilogueIaSJ_SJ_NS1C_6thread17LinearCombinationIaLi1EiiLNS1H_9ScaleType4KindE0ELNS_15FloatRoundStyleE2EaEENS1_15EpilogueDefaultEEEEEvvEEEEvNT_6ParamsE,"a",@progbits
	.sectionflags	@""
	.align	4
.nv.constant0._ZN7cutlass13device_kernelINS_4gemm6kernel13GemmUniversalIN4cute5tupleIJiiiiEEENS1_10collective13CollectiveMmaINS1_34MainloopSm90TmaGmmaWarpSpecializedILi5ENS5_IJNS4_1CILi2EEENSA_ILi1EEESC_EEENS1_32KernelTmaWarpSpecializedPingpongEEENS5_IJNSA_ILi64EEESG_NSA_ILi128EEEEEEaNS5_IJlSC_lEEEaSJ_NS4_8TiledMMAINS4_8MMA_AtomIJNS4_4SM904GMMA26MMA_64x64x32_S32S8S8_SS_TNEEEENS4_6LayoutINS5_IJSC_SC_SC_EEENS5_IJNSA_ILi0EEESS_SS_EEEEENS5_IJNS4_10UnderscoreESV_SV_EEEEENS4_13SM90_TMA_LOADENS4_14ComposedLayoutINS4_7SwizzleILi3ELi4ELi3EEENS4_18smem_ptr_flag_bitsILi8EEENSQ_INS5_IJNSA_ILi8EEESH_EEENS5_IJSH_SC_EEEEEEEvNS4_8identityENS4_23SM90_TMA_LOAD_MULTICASTES18_vS19_EENS_8epilogue10collective6detail29Sm90TmaWarpSpecializedAdapterINS1D_15DefaultEpilogueIaSJ_SJ_NS1C_6thread17LinearCombinationIaLi1EiiLNS1H_9ScaleType4KindE0ELNS_15FloatRoundStyleE2EaEENS1_15EpilogueDefaultEEEEEvvEEEEvNT_6ParamsE:
	.zero		1664


//--------------------- SYMBOLS --------------------------

	.type		.nv.reservedSmem.offset0,@object
	.size		.nv.reservedSmem.offset0,0x4
	.type		__assertfail,@function
